	.target	sm_100a

	.elftype	@"ET_EXEC"


//--------------------- .note.nv.tkinfo           --------------------------
	.section	.note.nv.tkinfo,"",@"SHT_NOTE"
	.sectionflags	@"SHF_NOTE_NV_TKINFO"
	.tkinfo
        /*0018*/ 	.word	0x00000002
        /*0030*/ 	.string	""
        /*0030*/ 	.string	"ptxas"
        /*0030*/ 	.string	"Cuda compilation tools, release 13.0, V13.0.88"
        /*0030*/ 	.string	"Build cuda_13.0.r13.0/compiler.36424714_0"
        /*0030*/ 	.string	"-arch sm_100a -m 64 "



//--------------------- .note.nv.cuinfo           --------------------------
	.section	.note.nv.cuinfo,"",@"SHT_NOTE"
	.sectionflags	@"SHF_NOTE_NV_CUINFO"
        /*0018*/ 	.short	0x0002
        /*001a*/ 	.short	0x0064
        /*001c*/ 	.short	0x0082
	.zero		2


//--------------------- .nv.info                  --------------------------
	.section	.nv.info,"",@"SHT_CUDA_INFO"
	.align	4


	//----- nvinfo : EIATTR_REGCOUNT
	.align		4
        /*0000*/ 	.byte	0x04, 0x2f
        /*0002*/ 	.short	(.L_20 - .L_19)
	.align		4
.L_19:
        /*0004*/ 	.word	index@(_ZN7cutlass13device_kernelINS_4gemm6kernel13GemmUniversalIN4cute5tupleIJiiiiEEENS1_10collective13CollectiveMmaINS1_35MainloopSm100TmaUmmaWarpSpecializedILi5ELi2ELi4ENS5_IJNS4_1CILi4EEESB_NSA_ILi1EEEEEEEENS5_IJNSA_ILi64EEENSA_ILi256EEENSA_ILi128EEEEEENS_12float_e5m2_tENS5_IJlSC_lEEESJ_SK_NS4_8TiledMMAINS4_8MMA_AtomIJNS4_10MMA_TraitsINS4_19SM100_MMA_F8F6F4_SSEJSJ_SJ_fSF_SG_NS4_17integral_constantINS4_4UMMA5MajorELSR_0EEESS_NSP_INSQ_7ScaleInELST_0EEESU_EEEEEENS4_6LayoutINS5_IJSC_SC_SC_EEENS5_IJNSA_ILi0EEESZ_SZ_EEEEENS5_IJNS4_10UnderscoreES12_S12_EEEEENS4_23SM90_TMA_LOAD_MULTICASTENS4_14ComposedLayoutINS4_7SwizzleILi3ELi4ELi3EEENS4_18smem_ptr_flag_bitsILi8EEENSX_INS5_IJNSA_ILi8EEESH_EEENS5_IJSH_SC_EEEEEEEvNS4_8identityES15_S1F_vS1G_EENS_8epilogue10collective18CollectiveEpilogueINS1I_23Sm100TmaWarpSpecializedILi4ELi2ELi32ELb0ELb0EEEJSI_NS5_IJNSX_ISF_SC_EES1N_EEESJ_SK_SJ_SK_NS1I_6fusion15FusionCallbacksIS1M_NS1P_17LinearCombinationISJ_fSJ_fLNS_15FloatRoundStyleE2EEESI_S1O_JEEENS4_5SM1004TMEM4LOAD26SM100_TMEM_LOAD_16dp32b32xENS4_13SM90_TMA_LOADENS16_INS17_ILi2ELi4ELi3EEES1A_NSX_INS5_IJS1B_SF_EEENS5_IJSF_SC_EEEEEEENS4_39AutoVectorizingCopyWithAssumedAlignmentILi128EEENS4_14SM90_TMA_STOREES24_S26_S26_EEEvvEEEEvNT_6ParamsE)
        /*0008*/ 	.word	0x00000076


	//----- nvinfo : EIATTR_FRAME_SIZE
	.align		4
.L_20:
        /*000c*/ 	.byte	0x04, 0x11
        /*000e*/ 	.short	(.L_22 - .L_21)
	.align		4
.L_21:
        /*0010*/ 	.word	index@($__internal_2_$__cuda_sm10x_tcgen05_guardrail_trap_unallocated_columns_being_dealloced)
        /*0014*/ 	.word	0x00000000


	//----- nvinfo : EIATTR_FRAME_SIZE
	.align		4
.L_22:
        /*0018*/ 	.byte	0x04, 0x11
        /*001a*/ 	.short	(.L_24 - .L_23)
	.align		4
.L_23:
        /*001c*/ 	.word	index@($__internal_1_$__cuda_sm10x_tcgen05_guardrail_trap_phase_invalid_during_alloc)
        /*0020*/ 	.word	0x00000000


	//----- nvinfo : EIATTR_FRAME_SIZE
	.align		4
.L_24:
        /*0024*/ 	.byte	0x04, 0x11
        /*0026*/ 	.short	(.L_26 - .L_25)
	.align		4
.L_25:
        /*0028*/ 	.word	index@($__internal_0_$__cuda_sm10x_tcgen05_guardrail_trap_col_being_dealloced_not_returned_by_alloc)
        /*002c*/ 	.word	0x00000000


	//----- nvinfo : EIATTR_FRAME_SIZE
	.align		4
.L_26:
        /*0030*/ 	.byte	0x04, 0x11
        /*0032*/ 	.short	(.L_28 - .L_27)
	.align		4
.L_27:
        /*0034*/ 	.word	index@(_ZN7cutlass13device_kernelINS_4gemm6kernel13GemmUniversalIN4cute5tupleIJiiiiEEENS1_10collective13CollectiveMmaINS1_35MainloopSm100TmaUmmaWarpSpecializedILi5ELi2ELi4ENS5_IJNS4_1CILi4EEESB_NSA_ILi1EEEEEEEENS5_IJNSA_ILi64EEENSA_ILi256EEENSA_ILi128EEEEEENS_12float_e5m2_tENS5_IJlSC_lEEESJ_SK_NS4_8TiledMMAINS4_8MMA_AtomIJNS4_10MMA_TraitsINS4_19SM100_MMA_F8F6F4_SSEJSJ_SJ_fSF_SG_NS4_17integral_constantINS4_4UMMA5MajorELSR_0EEESS_NSP_INSQ_7ScaleInELST_0EEESU_EEEEEENS4_6LayoutINS5_IJSC_SC_SC_EEENS5_IJNSA_ILi0EEESZ_SZ_EEEEENS5_IJNS4_10UnderscoreES12_S12_EEEEENS4_23SM90_TMA_LOAD_MULTICASTENS4_14ComposedLayoutINS4_7SwizzleILi3ELi4ELi3EEENS4_18smem_ptr_flag_bitsILi8EEENSX_INS5_IJNSA_ILi8EEESH_EEENS5_IJSH_SC_EEEEEEEvNS4_8identityES15_S1F_vS1G_EENS_8epilogue10collective18CollectiveEpilogueINS1I_23Sm100TmaWarpSpecializedILi4ELi2ELi32ELb0ELb0EEEJSI_NS5_IJNSX_ISF_SC_EES1N_EEESJ_SK_SJ_SK_NS1I_6fusion15FusionCallbacksIS1M_NS1P_17LinearCombinationISJ_fSJ_fLNS_15FloatRoundStyleE2EEESI_S1O_JEEENS4_5SM1004TMEM4LOAD26SM100_TMEM_LOAD_16dp32b32xENS4_13SM90_TMA_LOADENS16_INS17_ILi2ELi4ELi3EEES1A_NSX_INS5_IJS1B_SF_EEENS5_IJSF_SC_EEEEEEENS4_39AutoVectorizingCopyWithAssumedAlignmentILi128EEENS4_14SM90_TMA_STOREES24_S26_S26_EEEvvEEEEvNT_6ParamsE)
        /*0038*/ 	.word	0x00000000


	//----- nvinfo : EIATTR_MIN_STACK_SIZE
	.align		4
.L_28:
        /*003c*/ 	.byte	0x04, 0x12
        /*003e*/ 	.short	(.L_30 - .L_29)
	.align		4
.L_29:
        /*0040*/ 	.word	index@(_ZN7cutlass13device_kernelINS_4gemm6kernel13GemmUniversalIN4cute5tupleIJiiiiEEENS1_10collective13CollectiveMmaINS1_35MainloopSm100TmaUmmaWarpSpecializedILi5ELi2ELi4ENS5_IJNS4_1CILi4EEESB_NSA_ILi1EEEEEEEENS5_IJNSA_ILi64EEENSA_ILi256EEENSA_ILi128EEEEEENS_12float_e5m2_tENS5_IJlSC_lEEESJ_SK_NS4_8TiledMMAINS4_8MMA_AtomIJNS4_10MMA_TraitsINS4_19SM100_MMA_F8F6F4_SSEJSJ_SJ_fSF_SG_NS4_17integral_constantINS4_4UMMA5MajorELSR_0EEESS_NSP_INSQ_7ScaleInELST_0EEESU_EEEEEENS4_6LayoutINS5_IJSC_SC_SC_EEENS5_IJNSA_ILi0EEESZ_SZ_EEEEENS5_IJNS4_10UnderscoreES12_S12_EEEEENS4_23SM90_TMA_LOAD_MULTICASTENS4_14ComposedLayoutINS4_7SwizzleILi3ELi4ELi3EEENS4_18smem_ptr_flag_bitsILi8EEENSX_INS5_IJNSA_ILi8EEESH_EEENS5_IJSH_SC_EEEEEEEvNS4_8identityES15_S1F_vS1G_EENS_8epilogue10collective18CollectiveEpilogueINS1I_23Sm100TmaWarpSpecializedILi4ELi2ELi32ELb0ELb0EEEJSI_NS5_IJNSX_ISF_SC_EES1N_EEESJ_SK_SJ_SK_NS1I_6fusion15FusionCallbacksIS1M_NS1P_17LinearCombinationISJ_fSJ_fLNS_15FloatRoundStyleE2EEESI_S1O_JEEENS4_5SM1004TMEM4LOAD26SM100_TMEM_LOAD_16dp32b32xENS4_13SM90_TMA_LOADENS16_INS17_ILi2ELi4ELi3EEES1A_NSX_INS5_IJS1B_SF_EEENS5_IJSF_SC_EEEEEEENS4_39AutoVectorizingCopyWithAssumedAlignmentILi128EEENS4_14SM90_TMA_STOREES24_S26_S26_EEEvvEEEEvNT_6ParamsE)
        /*0044*/ 	.word	0x00000000
.L_30:


//--------------------- .nv.compat                --------------------------
	.section	.nv.compat,"",@"SHT_CUDA_COMPAT_INFO"
	.align	4
        /*0000*/ 	.byte	0x02, 0x09, 0x01, 0x00, 0x02, 0x02, 0x02, 0x00, 0x02, 0x05, 0x05, 0x00, 0x03, 0x07, 0x01, 0x01
        /*0010*/ 	.byte	0x02, 0x03, 0x01, 0x00, 0x02, 0x06, 0x01, 0x00, 0x04, 0x0b, 0x08, 0x00, 0x09, 0x00, 0x00, 0x00
        /*0020*/ 	.byte	0x00, 0x00, 0x00, 0x00


//--------------------- .nv.info._ZN7cutlass13device_kernelINS_4gemm6kernel13GemmUniversalIN4cute5tupleIJiiiiEEENS1_10collective13CollectiveMmaINS1_35MainloopSm100TmaUmmaWarpSpecializedILi5ELi2ELi4ENS5_IJNS4_1CILi4EEESB_NSA_ILi1EEEEEEEENS5_IJNSA_ILi64EEENSA_ILi256EEENSA_ILi128EEEEEENS_12float_e5m2_tENS5_IJlSC_lEEESJ_SK_NS4_8TiledMMAINS4_8MMA_AtomIJNS4_10MMA_TraitsINS4_19SM100_MMA_F8F6F4_SSEJSJ_SJ_fSF_SG_NS4_17integral_constantINS4_4UMMA5MajorELSR_0EEESS_NSP_INSQ_7ScaleInELST_0EEESU_EEEEEENS4_6LayoutINS5_IJSC_SC_SC_EEENS5_IJNSA_ILi0EEESZ_SZ_EEEEENS5_IJNS4_10UnderscoreES12_S12_EEEEENS4_23SM90_TMA_LOAD_MULTICASTENS4_14ComposedLayoutINS4_7SwizzleILi3ELi4ELi3EEENS4_18smem_ptr_flag_bitsILi8EEENSX_INS5_IJNSA_ILi8EEESH_EEENS5_IJSH_SC_EEEEEEEvNS4_8identityES15_S1F_vS1G_EENS_8epilogue10collective18CollectiveEpilogueINS1I_23Sm100TmaWarpSpecializedILi4ELi2ELi32ELb0ELb0EEEJSI_NS5_IJNSX_ISF_SC_EES1N_EEESJ_SK_SJ_SK_NS1I_6fusion15FusionCallbacksIS1M_NS1P_17LinearCombinationISJ_fSJ_fLNS_15FloatRoundStyleE2EEESI_S1O_JEEENS4_5SM1004TMEM4LOAD26SM100_TMEM_LOAD_16dp32b32xENS4_13SM90_TMA_LOADENS16_INS17_ILi2ELi4ELi3EEES1A_NSX_INS5_IJS1B_SF_EEENS5_IJSF_SC_EEEEEEENS4_39AutoVectorizingCopyWithAssumedAlignmentILi128EEENS4_14SM90_TMA_STOREES24_S26_S26_EEEvvEEEEvNT_6ParamsE --------------------------
	.section	.nv.info._ZN7cutlass13device_kernelINS_4gemm6kernel13GemmUniversalIN4cute5tupleIJiiiiEEENS1_10collective13CollectiveMmaINS1_35MainloopSm100TmaUmmaWarpSpecializedILi5ELi2ELi4ENS5_IJNS4_1CILi4EEESB_NSA_ILi1EEEEEEEENS5_IJNSA_ILi64EEENSA_ILi256EEENSA_ILi128EEEEEENS_12float_e5m2_tENS5_IJlSC_lEEESJ_SK_NS4_8TiledMMAINS4_8MMA_AtomIJNS4_10MMA_TraitsINS4_19SM100_MMA_F8F6F4_SSEJSJ_SJ_fSF_SG_NS4_17integral_constantINS4_4UMMA5MajorELSR_0EEESS_NSP_INSQ_7ScaleInELST_0EEESU_EEEEEENS4_6LayoutINS5_IJSC_SC_SC_EEENS5_IJNSA_ILi0EEESZ_SZ_EEEEENS5_IJNS4_10UnderscoreES12_S12_EEEEENS4_23SM90_TMA_LOAD_MULTICASTENS4_14ComposedLayoutINS4_7SwizzleILi3ELi4ELi3EEENS4_18smem_ptr_flag_bitsILi8EEENSX_INS5_IJNSA_ILi8EEESH_EEENS5_IJSH_SC_EEEEEEEvNS4_8identityES15_S1F_vS1G_EENS_8epilogue10collective18CollectiveEpilogueINS1I_23Sm100TmaWarpSpecializedILi4ELi2ELi32ELb0ELb0EEEJSI_NS5_IJNSX_ISF_SC_EES1N_EEESJ_SK_SJ_SK_NS1I_6fusion15FusionCallbacksIS1M_NS1P_17LinearCombinationISJ_fSJ_fLNS_15FloatRoundStyleE2EEESI_S1O_JEEENS4_5SM1004TMEM4LOAD26SM100_TMEM_LOAD_16dp32b32xENS4_13SM90_TMA_LOADENS16_INS17_ILi2ELi4ELi3EEES1A_NSX_INS5_IJS1B_SF_EEENS5_IJSF_SC_EEEEEEENS4_39AutoVectorizingCopyWithAssumedAlignmentILi128EEENS4_14SM90_TMA_STOREES24_S26_S26_EEEvvEEEEvNT_6ParamsE,"",@"SHT_CUDA_INFO"
	.sectionflags	@""
	.align	4


	//----- nvinfo : EIATTR_CUDA_API_VERSION
	.align		4
        /*0000*/ 	.byte	0x04, 0x37
        /*0002*/ 	.short	(.L_32 - .L_31)
.L_31:
        /*0004*/ 	.word	0x00000082


	//----- nvinfo : EIATTR_KPARAM_INFO
	.align		4
.L_32:
        /*0008*/ 	.byte	0x04, 0x17
        /*000a*/ 	.short	(.L_34 - .L_33)
.L_33:
        /*000c*/ 	.word	0x00000000
        /*0010*/ 	.short	0x0000
        /*0012*/ 	.short	0x0000
        /*0014*/ 	.byte	0x00, 0xf0, 0x01, 0x20


	//----- nvinfo : EIATTR_AT_ENTRY_FRAGMENTS
	.align		4
.L_34:
        /*0018*/ 	.byte	0x04, 0x4f
        /*001a*/ 	.short	(.L_36 - .L_35)


	//   ....[0]....
.L_35:
        /*001c*/ 	.word	0x00000006


	//----- nvinfo : EIATTR_RESERVED_SMEM_USED
	.align		4
.L_36:
        /*0020*/ 	.byte	0x01, 0x41
	.zero		2


	//----- nvinfo : EIATTR_SPARSE_MMA_MASK
	.align		4
        /*0024*/ 	.byte	0x03, 0x50
        /*0026*/ 	.short	0x0000


	//----- nvinfo : EIATTR_TCGEN05_1CTA_USED
	.align		4
        /*0028*/ 	.byte	0x01, 0x51
	.zero		2


	//----- nvinfo : EIATTR_MAXREG_COUNT
	.align		4
        /*002c*/ 	.byte	0x03, 0x1b
        /*002e*/ 	.short	0x00ff


	//----- nvinfo : EIATTR_NUM_BARRIERS
	.align		4
        /*0030*/ 	.byte	0x02, 0x4c
        /*0032*/ 	.byte	0x07
	.zero		1


	//----- nvinfo : EIATTR_EXTERNS
	.align		4
        /*0034*/ 	.byte	0x04, 0x0f
        /*0036*/ 	.short	(.L_38 - .L_37)


	//   ....[0]....
	.align		4
.L_37:
        /*0038*/ 	.word	index@(__assertfail)


	//----- nvinfo : EIATTR_MERCURY_ISA_VERSION
	.align		4
.L_38:
        /*003c*/ 	.byte	0x03, 0x5f
        /*003e*/ 	.short	0x0101


	//----- nvinfo : EIATTR_INT_WARP_WIDE_INSTR_OFFSETS
	.align		4
        /*0040*/ 	.byte	0x04, 0x31
        /*0042*/ 	.short	(.L_40 - .L_39)


	//   ....[0]....
.L_39:
        /*0044*/ 	.word	0x00004120


	//   ....[1]....
        /*0048*/ 	.word	0x00004140


	//   ....[2]....
        /*004c*/ 	.word	0x00004170


	//   ....[3]....
        /*0050*/ 	.word	0x00004cf0


	//   ....[4]....
        /*0054*/ 	.word	0x00004d60


	//   ....[5]....
        /*0058*/ 	.word	0x00004e30


	//   ....[6]....
        /*005c*/ 	.word	0x00004eb0


	//   ....[7]....
        /*0060*/ 	.word	0x00004fa0


	//   ....[8]....
        /*0064*/ 	.word	0x00005020


	//   ....[9]....
        /*0068*/ 	.word	0x00005100


	//   ....[10]....
        /*006c*/ 	.word	0x000051b0


	//----- nvinfo : EIATTR_COOP_GROUP_MASK_REGIDS
	.align		4
.L_40:
        /*0070*/ 	.byte	0x04, 0x29
        /*0072*/ 	.short	(.L_42 - .L_41)


	//   ....[0]....
.L_41:
        /*0074*/ 	.word	0xffffffff


	//   ....[1]....
        /*0078*/ 	.word	0xffffffff


	//   ....[2]....
        /*007c*/ 	.word	0xffffffff


	//   ....[3]....
        /*0080*/ 	.word	0xffffffff


	//   ....[4]....
        /*0084*/ 	.word	0xffffffff


	//   ....[5]....
        /*0088*/ 	.word	0xffffffff


	//   ....[6]....
        /*008c*/ 	.word	0xffffffff


	//   ....[7]....
        /*0090*/ 	.word	0xffffffff


	//   ....[8]....
        /*0094*/ 	.word	0xffffffff


	//   ....[9]....
        /*0098*/ 	.word	0xffffffff


	//   ....[10]....
        /*009c*/ 	.word	0xffffffff


	//   ....[11]....
        /*00a0*/ 	.word	0xffffffff


	//   ....[12]....
        /*00a4*/ 	.word	0xffffffff


	//   ....[13]....
        /*00a8*/ 	.word	0xffffffff


	//----- nvinfo : EIATTR_COOP_GROUP_INSTR_OFFSETS
	.align		4
.L_42:
        /*00ac*/ 	.byte	0x04, 0x28
        /*00ae*/ 	.short	(.L_44 - .L_43)


	//   ....[0]....
.L_43:
        /*00b0*/ 	.word	0x00000080


	//   ....[1]....
        /*00b4*/ 	.word	0x000004e0


	//   ....[2]....
        /*00b8*/ 	.word	0x000006b0


	//   ....[3]....
        /*00bc*/ 	.word	0x00000850


	//   ....[4]....
        /*00c0*/ 	.word	0x00000950


	//   ....[5]....
        /*00c4*/ 	.word	0x00000ac0


	//   ....[6]....
        /*00c8*/ 	.word	0x00000c60


	//   ....[7]....
        /*00cc*/ 	.word	0x00000e10


	//   ....[8]....
        /*00d0*/ 	.word	0x000023b0


	//   ....[9]....
        /*00d4*/ 	.word	0x00003310


	//   ....[10]....
        /*00d8*/ 	.word	0x00003520


	//   ....[11]....
        /*00dc*/ 	.word	0x00003550


	//   ....[12]....
        /*00e0*/ 	.word	0x00004000


	//   ....[13]....
        /*00e4*/ 	.word	0x00004230


	//----- nvinfo : EIATTR_VRC_CTA_INIT_COUNT
	.align		4
.L_44:
        /*00e8*/ 	.byte	0x02, 0x4a
        /*00ea*/ 	.byte	0x80
	.zero		1


	//----- nvinfo : EIATTR_SYSCALL_OFFSETS
	.align		4
        /*00ec*/ 	.byte	0x04, 0x46
        /*00ee*/ 	.short	(.L_46 - .L_45)


	//   ....[0]....
.L_45:
        /*00f0*/ 	.word	0x00005e20


	//   ....[1]....
        /*00f4*/ 	.word	0x00005f60


	//   ....[2]....
        /*00f8*/ 	.word	0x00006750


	//   ....[3]....
        /*00fc*/ 	.word	0x000074e0


	//   ....[4]....
        /*0100*/ 	.word	0x00008230


	//   ....[5]....
        /*0104*/ 	.word	0x00008fb0


	//----- nvinfo : EIATTR_MBARRIER_INSTR_OFFSETS
	.align		4
.L_46:
        /*0108*/ 	.byte	0x04, 0x39
        /*010a*/ 	.short	(.L_48 - .L_47)


	//   ....[0]....
.L_47:
        /*010c*/ 	.word	0x00000600
        /*0110*/ 	.word	0x000000ff
        /*0114*/ 	.word	0x00000000
        /*0118*/ 	.short	0x0100
        /*011a*/ 	.byte	0x04
	.zero		1


	//   ....[1]....
        /*011c*/ 	.word	0x00000610
        /*0120*/ 	.word	0x000000ff
        /*0124*/ 	.word	0x00000028
        /*0128*/ 	.short	0x0100
        /*012a*/ 	.byte	0x04
	.zero		1


	//   ....[2]....
        /*012c*/ 	.word	0x00000620
        /*0130*/ 	.word	0x000000ff
        /*0134*/ 	.word	0x00000008
        /*0138*/ 	.short	0x0100
        /*013a*/ 	.byte	0x04
	.zero		1


	//   ....[3]....
        /*013c*/ 	.word	0x00000630
        /*0140*/ 	.word	0x000000ff
        /*0144*/ 	.word	0x00000030
        /*0148*/ 	.short	0x0100
        /*014a*/ 	.byte	0x04
	.zero		1


	//   ....[4]....
        /*014c*/ 	.word	0x00000640
        /*0150*/ 	.word	0x000000ff
        /*0154*/ 	.word	0x00000010
        /*0158*/ 	.short	0x0100
        /*015a*/ 	.byte	0x04
	.zero		1


	//   ....[5]....
        /*015c*/ 	.word	0x00000650
        /*0160*/ 	.word	0x000000ff
        /*0164*/ 	.word	0x00000038
        /*0168*/ 	.short	0x0100
        /*016a*/ 	.byte	0x04
	.zero		1


	//   ....[6]....
        /*016c*/ 	.word	0x00000660
        /*0170*/ 	.word	0x000000ff
        /*0174*/ 	.word	0x00000018
        /*0178*/ 	.short	0x0100
        /*017a*/ 	.byte	0x04
	.zero		1


	//   ....[7]....
        /*017c*/ 	.word	0x00000670
        /*0180*/ 	.word	0x000000ff
        /*0184*/ 	.word	0x00000040
        /*0188*/ 	.short	0x0100
        /*018a*/ 	.byte	0x04
	.zero		1


	//   ....[8]....
        /*018c*/ 	.word	0x00000680
        /*0190*/ 	.word	0x000000ff
        /*0194*/ 	.word	0x00000020
        /*0198*/ 	.short	0x0100
        /*019a*/ 	.byte	0x04
	.zero		1


	//   ....[9]....
        /*019c*/ 	.word	0x00000690
        /*01a0*/ 	.word	0x000000ff
        /*01a4*/ 	.word	0x00000048
        /*01a8*/ 	.short	0x0100
        /*01aa*/ 	.byte	0x04
	.zero		1


	//   ....[10]....
        /*01ac*/ 	.word	0x000007c0
        /*01b0*/ 	.word	0x000000ff
        /*01b4*/ 	.word	0x00000050
        /*01b8*/ 	.short	0x0100
        /*01ba*/ 	.byte	0x04
	.zero		1


	//   ....[11]....
        /*01bc*/ 	.word	0x000007d0
        /*01c0*/ 	.word	0x000000ff
        /*01c4*/ 	.word	0x00000070
        /*01c8*/ 	.short	0x0100
        /*01ca*/ 	.byte	0x04
	.zero		1


	//   ....[12]....
        /*01cc*/ 	.word	0x000007e0
        /*01d0*/ 	.word	0x000000ff
        /*01d4*/ 	.word	0x00000058
        /*01d8*/ 	.short	0x0100
        /*01da*/ 	.byte	0x04
	.zero		1


	//   ....[13]....
        /*01dc*/ 	.word	0x000007f0
        /*01e0*/ 	.word	0x000000ff
        /*01e4*/ 	.word	0x00000078
        /*01e8*/ 	.short	0x0100
        /*01ea*/ 	.byte	0x04
	.zero		1


	//   ....[14]....
        /*01ec*/ 	.word	0x00000800
        /*01f0*/ 	.word	0x000000ff
        /*01f4*/ 	.word	0x00000060
        /*01f8*/ 	.short	0x0100
        /*01fa*/ 	.byte	0x04
	.zero		1


	//   ....[15]....
        /*01fc*/ 	.word	0x00000810
        /*0200*/ 	.word	0x000000ff
        /*0204*/ 	.word	0x00000080
        /*0208*/ 	.short	0x0100
        /*020a*/ 	.byte	0x04
	.zero		1


	//   ....[16]....
        /*020c*/ 	.word	0x00000820
        /*0210*/ 	.word	0x000000ff
        /*0214*/ 	.word	0x00000068
        /*0218*/ 	.short	0x0100
        /*021a*/ 	.byte	0x04
	.zero		1


	//   ....[17]....
        /*021c*/ 	.word	0x00000830
        /*0220*/ 	.word	0x000000ff
        /*0224*/ 	.word	0x00000088
        /*0228*/ 	.short	0x0100
        /*022a*/ 	.byte	0x04
	.zero		1


	//   ....[18]....
        /*022c*/ 	.word	0x00000920
        /*0230*/ 	.word	0x000000ff
        /*0234*/ 	.word	0x00000090
        /*0238*/ 	.short	0x0100
        /*023a*/ 	.byte	0x06
	.zero		1


	//   ....[19]....
        /*023c*/ 	.word	0x00000930
        /*0240*/ 	.word	0x000000ff
        /*0244*/ 	.word	0x00000098
        /*0248*/ 	.short	0x0100
        /*024a*/ 	.byte	0x06
	.zero		1


	//   ....[20]....
        /*024c*/ 	.word	0x00000a70
        /*0250*/ 	.word	0x000000ff
        /*0254*/ 	.word	0x000000a0
        /*0258*/ 	.short	0x0100
        /*025a*/ 	.byte	0x06
	.zero		1


	//   ....[21]....
        /*025c*/ 	.word	0x00000a80
        /*0260*/ 	.word	0x000000ff
        /*0264*/ 	.word	0x000000b0
        /*0268*/ 	.short	0x0100
        /*026a*/ 	.byte	0x06
	.zero		1


	//   ....[22]....
        /*026c*/ 	.word	0x00000a90
        /*0270*/ 	.word	0x000000ff
        /*0274*/ 	.word	0x000000a8
        /*0278*/ 	.short	0x0100
        /*027a*/ 	.byte	0x06
	.zero		1


	//   ....[23]....
        /*027c*/ 	.word	0x00000aa0
        /*0280*/ 	.word	0x000000ff
        /*0284*/ 	.word	0x000000b8
        /*0288*/ 	.short	0x0100
        /*028a*/ 	.byte	0x06
	.zero		1


	//   ....[24]....
        /*028c*/ 	.word	0x00000bd0
        /*0290*/ 	.word	0x000000ff
        /*0294*/ 	.word	0x000000c0
        /*0298*/ 	.short	0x0100
        /*029a*/ 	.byte	0x04
	.zero		1


	//   ....[25]....
        /*029c*/ 	.word	0x00000be0
        /*02a0*/ 	.word	0x000000ff
        /*02a4*/ 	.word	0x000000e0
        /*02a8*/ 	.short	0x0100
        /*02aa*/ 	.byte	0x04
	.zero		1


	//   ....[26]....
        /*02ac*/ 	.word	0x00000bf0
        /*02b0*/ 	.word	0x000000ff
        /*02b4*/ 	.word	0x000000c8
        /*02b8*/ 	.short	0x0100
        /*02ba*/ 	.byte	0x04
	.zero		1


	//   ....[27]....
        /*02bc*/ 	.word	0x00000c00
        /*02c0*/ 	.word	0x000000ff
        /*02c4*/ 	.word	0x000000e8
        /*02c8*/ 	.short	0x0100
        /*02ca*/ 	.byte	0x04
	.zero		1


	//   ....[28]....
        /*02cc*/ 	.word	0x00000c10
        /*02d0*/ 	.word	0x000000ff
        /*02d4*/ 	.word	0x000000d0
        /*02d8*/ 	.short	0x0100
        /*02da*/ 	.byte	0x04
	.zero		1


	//   ....[29]....
        /*02dc*/ 	.word	0x00000c20
        /*02e0*/ 	.word	0x000000ff
        /*02e4*/ 	.word	0x000000f0
        /*02e8*/ 	.short	0x0100
        /*02ea*/ 	.byte	0x04
	.zero		1


	//   ....[30]....
        /*02ec*/ 	.word	0x00000c30
        /*02f0*/ 	.word	0x000000ff
        /*02f4*/ 	.word	0x000000d8
        /*02f8*/ 	.short	0x0100
        /*02fa*/ 	.byte	0x04
	.zero		1


	//   ....[31]....
        /*02fc*/ 	.word	0x00000c40
        /*0300*/ 	.word	0x000000ff
        /*0304*/ 	.word	0x000000f8
        /*0308*/ 	.short	0x0100
        /*030a*/ 	.byte	0x04
	.zero		1


	//   ....[32]....
        /*030c*/ 	.word	0x00000d30
        /*0310*/ 	.word	0x000000ff
        /*0314*/ 	.word	0x00000100
        /*0318*/ 	.short	0x0100
        /*031a*/ 	.byte	0x04
	.zero		1


	//   ....[33]....
        /*031c*/ 	.word	0x00000d40
        /*0320*/ 	.word	0x000000ff
        /*0324*/ 	.word	0x00000110
        /*0328*/ 	.short	0x0100
        /*032a*/ 	.byte	0x04
	.zero		1


	//   ....[34]....
        /*032c*/ 	.word	0x00000d50
        /*0330*/ 	.word	0x000000ff
        /*0334*/ 	.word	0x00000108
        /*0338*/ 	.short	0x0100
        /*033a*/ 	.byte	0x04
	.zero		1


	//   ....[35]....
        /*033c*/ 	.word	0x00000d60
        /*0340*/ 	.word	0x000000ff
        /*0344*/ 	.word	0x00000118
        /*0348*/ 	.short	0x0100
        /*034a*/ 	.byte	0x04
	.zero		1


	//   ....[36]....
        /*034c*/ 	.word	0x00001c40
        /*0350*/ 	.word	0x00000000
        /*0354*/ 	.word	0x00000110
        /*0358*/ 	.short	0x010a
        /*035a*/ 	.byte	0xff
	.zero		1


	//   ....[37]....
        /*035c*/ 	.word	0x00001c60
        /*0360*/ 	.word	0x00000000
        /*0364*/ 	.word	0x00000100
        /*0368*/ 	.short	0x0101
        /*036a*/ 	.byte	0xff
	.zero		1


	//   ....[38]....
        /*036c*/ 	.word	0x00001d20
        /*0370*/ 	.word	0x000000ff
        /*0374*/ 	.word	0x00000028
        /*0378*/ 	.short	0x010a
        /*037a*/ 	.byte	0x04
	.zero		1


	//   ....[39]....
        /*037c*/ 	.word	0x00001db0
        /*0380*/ 	.word	0x000000ff
        /*0384*/ 	.word	0x00000028
        /*0388*/ 	.short	0x010a
        /*038a*/ 	.byte	0x21
	.zero		1


	//   ....[40]....
        /*038c*/ 	.word	0x00001f40
        /*0390*/ 	.word	0x000000ff
        /*0394*/ 	.word	0x00000028
        /*0398*/ 	.short	0x010a
        /*039a*/ 	.byte	0x05
	.zero		1


	//   ....[41]....
        /*039c*/ 	.word	0x00002070
        /*03a0*/ 	.word	0x000000ff
        /*03a4*/ 	.word	0x00000098
        /*03a8*/ 	.short	0x0101
        /*03aa*/ 	.byte	0x15
	.zero		1


	//   ....[42]....
        /*03ac*/ 	.word	0x00002090
        /*03b0*/ 	.word	0x000000ff
        /*03b4*/ 	.word	0x00000028
        /*03b8*/ 	.short	0x010a
        /*03ba*/ 	.byte	0x04
	.zero		1


	//   ....[43]....
        /*03bc*/ 	.word	0x00002110
        /*03c0*/ 	.word	0x000000ff
        /*03c4*/ 	.word	0x00000028
        /*03c8*/ 	.short	0x010a
        /*03ca*/ 	.byte	0x11
	.zero		1


	//   ....[44]....
        /*03cc*/ 	.word	0x000022a0
        /*03d0*/ 	.word	0x000000ff
        /*03d4*/ 	.word	0x00000028
        /*03d8*/ 	.short	0x010a
        /*03da*/ 	.byte	0x05
	.zero		1


	//   ....[45]....
        /*03dc*/ 	.word	0x000023e0
        /*03e0*/ 	.word	0x00000003
        /*03e4*/ 	.word	0x000000a0
        /*03e8*/ 	.short	0x010a
        /*03ea*/ 	.byte	0xff
	.zero		1


	//   ....[46]....
        /*03ec*/ 	.word	0x00002530
        /*03f0*/ 	.word	0x00000000
        /*03f4*/ 	.word	0x00000000
        /*03f8*/ 	.short	0x0101
        /*03fa*/ 	.byte	0xff
	.zero		1


	//   ....[47]....
        /*03fc*/ 	.word	0x00002ad0
        /*0400*/ 	.word	0x000000ff
        /*0404*/ 	.word	0x00000000
        /*0408*/ 	.short	0x010a
        /*040a*/ 	.byte	0x04
	.zero		1


	//   ....[48]....
        /*040c*/ 	.word	0x00002b60
        /*0410*/ 	.word	0x000000ff
        /*0414*/ 	.word	0x00000000
        /*0418*/ 	.short	0x010a
        /*041a*/ 	.byte	0x05
	.zero		1


	//   ....[49]....
        /*041c*/ 	.word	0x00002bf0
        /*0420*/ 	.word	0x000000ff
        /*0424*/ 	.word	0x00000000
        /*0428*/ 	.short	0x010a
        /*042a*/ 	.byte	0x05
	.zero		1


	//   ....[50]....
        /*042c*/ 	.word	0x00002c80
        /*0430*/ 	.word	0x000000ff
        /*0434*/ 	.word	0x00000000
        /*0438*/ 	.short	0x010a
        /*043a*/ 	.byte	0x05
	.zero		1


	//   ....[51]....
        /*043c*/ 	.word	0x00002d20
        /*0440*/ 	.word	0x00000000
        /*0444*/ 	.word	0x00000000
        /*0448*/ 	.short	0x010a
        /*044a*/ 	.byte	0xff
	.zero		1


	//   ....[52]....
        /*044c*/ 	.word	0x00002e60
        /*0450*/ 	.word	0x00000002
        /*0454*/ 	.word	0x00000100
        /*0458*/ 	.short	0x010a
        /*045a*/ 	.byte	0xff
	.zero		1


	//   ....[53]....
        /*045c*/ 	.word	0x00002ec0
        /*0460*/ 	.word	0x00000004
        /*0464*/ 	.word	0x00000000
        /*0468*/ 	.short	0x0101
        /*046a*/ 	.byte	0xff
	.zero		1


	//   ....[54]....
        /*046c*/ 	.word	0x00002ee0
        /*0470*/ 	.word	0x000000ff
        /*0474*/ 	.word	0x000000b0
        /*0478*/ 	.short	0x010a
        /*047a*/ 	.byte	0x04
	.zero		1


	//   ....[55]....
        /*047c*/ 	.word	0x00003000
        /*0480*/ 	.word	0x00000002
        /*0484*/ 	.word	0x000000a0
        /*0488*/ 	.short	0x010a
        /*048a*/ 	.byte	0xff
	.zero		1


	//   ....[56]....
        /*048c*/ 	.word	0x00003110
        /*0490*/ 	.word	0x00000002
        /*0494*/ 	.word	0x00000000
        /*0498*/ 	.short	0x0101
        /*049a*/ 	.byte	0xff
	.zero		1


	//   ....[57]....
        /*049c*/ 	.word	0x000031a0
        /*04a0*/ 	.word	0x000000ff
        /*04a4*/ 	.word	0x000000b0
        /*04a8*/ 	.short	0x0106
        /*04aa*/ 	.byte	0x04
	.zero		1


	//   ....[58]....
        /*04ac*/ 	.word	0x000031c0
        /*04b0*/ 	.word	0x000000ff
        /*04b4*/ 	.word	0x000000b0
        /*04b8*/ 	.short	0x010a
        /*04ba*/ 	.byte	0x04
	.zero		1


	//   ....[59]....
        /*04bc*/ 	.word	0x00003250
        /*04c0*/ 	.word	0x000000ff
        /*04c4*/ 	.word	0x000000b0
        /*04c8*/ 	.short	0x0106
        /*04ca*/ 	.byte	0x07
	.zero		1


	//   ....[60]....
        /*04cc*/ 	.word	0x00003290
        /*04d0*/ 	.word	0x00000000
        /*04d4*/ 	.word	0x000000b0
        /*04d8*/ 	.short	0x010a
        /*04da*/ 	.byte	0xff
	.zero		1


	//   ....[61]....
        /*04dc*/ 	.word	0x000037f0
        /*04e0*/ 	.word	0x00000000
        /*04e4*/ 	.word	0x000000a0
        /*04e8*/ 	.short	0x010a
        /*04ea*/ 	.byte	0xff
	.zero		1


	//   ....[62]....
        /*04ec*/ 	.word	0x000038f0
        /*04f0*/ 	.word	0x00000003
        /*04f4*/ 	.word	0x00000000
        /*04f8*/ 	.short	0x0101
        /*04fa*/ 	.byte	0xff
	.zero		1


	//   ....[63]....
        /*04fc*/ 	.word	0x00003900
        /*0500*/ 	.word	0x000000ff
        /*0504*/ 	.word	0x00000000
        /*0508*/ 	.short	0x010a
        /*050a*/ 	.byte	0x04
	.zero		1


	//   ....[64]....
        /*050c*/ 	.word	0x00003980
        /*0510*/ 	.word	0x000000ff
        /*0514*/ 	.word	0x000000e0
        /*0518*/ 	.short	0x010a
        /*051a*/ 	.byte	0x1f
	.zero		1


	//   ....[65]....
        /*051c*/ 	.word	0x00003a60
        /*0520*/ 	.word	0x000000ff
        /*0524*/ 	.word	0x00000000
        /*0528*/ 	.short	0x010a
        /*052a*/ 	.byte	0x05
	.zero		1


	//   ....[66]....
        /*052c*/ 	.word	0x00003ba0
        /*0530*/ 	.word	0x000000ff
        /*0534*/ 	.word	0x00000000
        /*0538*/ 	.short	0x010a
        /*053a*/ 	.byte	0x04
	.zero		1


	//   ....[67]....
        /*053c*/ 	.word	0x00003e30
        /*0540*/ 	.word	0x000000ff
        /*0544*/ 	.word	0x00000000
        /*0548*/ 	.short	0x010a
        /*054a*/ 	.byte	0x04
	.zero		1


	//   ....[68]....
        /*054c*/ 	.word	0x00003ec0
        /*0550*/ 	.word	0x000000ff
        /*0554*/ 	.word	0x00000000
        /*0558*/ 	.short	0x010a
        /*055a*/ 	.byte	0x05
	.zero		1


	//   ....[69]....
        /*055c*/ 	.word	0x00003f50
        /*0560*/ 	.word	0x000000ff
        /*0564*/ 	.word	0x00000000
        /*0568*/ 	.short	0x010a
        /*056a*/ 	.byte	0x05
	.zero		1


	//   ....[70]....
        /*056c*/ 	.word	0x00003fe0
        /*0570*/ 	.word	0x000000ff
        /*0574*/ 	.word	0x00000000
        /*0578*/ 	.short	0x010a
        /*057a*/ 	.byte	0x04
	.zero		1


	//   ....[71]....
        /*057c*/ 	.word	0x000044f0
        /*0580*/ 	.word	0x0000000c
        /*0584*/ 	.word	0x000000a0
        /*0588*/ 	.short	0x010a
        /*058a*/ 	.byte	0xff
	.zero		1


	//   ....[72]....
        /*058c*/ 	.word	0x00004660
        /*0590*/ 	.word	0x00000000
        /*0594*/ 	.word	0x00000000
        /*0598*/ 	.short	0x0101
        /*059a*/ 	.byte	0xff
	.zero		1


	//   ....[73]....
        /*059c*/ 	.word	0x00004af0
        /*05a0*/ 	.word	0x000000ff
        /*05a4*/ 	.word	0x00000098
        /*05a8*/ 	.short	0x010a
        /*05aa*/ 	.byte	0x15
	.zero		1


	//   ....[74]....
        /*05ac*/ 	.word	0x00004c70
        /*05b0*/ 	.word	0x000000ff
        /*05b4*/ 	.word	0x00000070
        /*05b8*/ 	.short	0x010a
        /*05ba*/ 	.byte	0x15
	.zero		1


	//   ....[75]....
        /*05bc*/ 	.word	0x00004de0
        /*05c0*/ 	.word	0x000000ff
        /*05c4*/ 	.word	0x00000050
        /*05c8*/ 	.short	0x010b
        /*05ca*/ 	.byte	0x15
	.zero		1


	//   ....[76]....
        /*05cc*/ 	.word	0x00004df0
        /*05d0*/ 	.word	0x000000ff
        /*05d4*/ 	.word	0x00000000
        /*05d8*/ 	.short	0x0101
        /*05da*/ 	.byte	0x28
	.zero		1


	//   ....[77]....
        /*05dc*/ 	.word	0x00004e00
        /*05e0*/ 	.word	0x000000ff
        /*05e4*/ 	.word	0x00000078
        /*05e8*/ 	.short	0x010a
        /*05ea*/ 	.byte	0x15
	.zero		1


	//   ....[78]....
        /*05ec*/ 	.word	0x00004f50
        /*05f0*/ 	.word	0x000000ff
        /*05f4*/ 	.word	0x00000058
        /*05f8*/ 	.short	0x010b
        /*05fa*/ 	.byte	0x15
	.zero		1


	//   ....[79]....
        /*05fc*/ 	.word	0x00004f60
        /*0600*/ 	.word	0x000000ff
        /*0604*/ 	.word	0x00000000
        /*0608*/ 	.short	0x0101
        /*060a*/ 	.byte	0x27
	.zero		1


	//   ....[80]....
        /*060c*/ 	.word	0x00004f70
        /*0610*/ 	.word	0x000000ff
        /*0614*/ 	.word	0x00000080
        /*0618*/ 	.short	0x010a
        /*061a*/ 	.byte	0x15
	.zero		1


	//   ....[81]....
        /*061c*/ 	.word	0x000050b0
        /*0620*/ 	.word	0x000000ff
        /*0624*/ 	.word	0x00000060
        /*0628*/ 	.short	0x010b
        /*062a*/ 	.byte	0x15
	.zero		1


	//   ....[82]....
        /*062c*/ 	.word	0x000050c0
        /*0630*/ 	.word	0x000000ff
        /*0634*/ 	.word	0x00000000
        /*0638*/ 	.short	0x0101
        /*063a*/ 	.byte	0x26
	.zero		1


	//   ....[83]....
        /*063c*/ 	.word	0x000050d0
        /*0640*/ 	.word	0x000000ff
        /*0644*/ 	.word	0x00000088
        /*0648*/ 	.short	0x010a
        /*064a*/ 	.byte	0x15
	.zero		1


	//   ....[84]....
        /*064c*/ 	.word	0x000052b0
        /*0650*/ 	.word	0x000000ff
        /*0654*/ 	.word	0x00000068
        /*0658*/ 	.short	0x010b
        /*065a*/ 	.byte	0x15
	.zero		1


	//   ....[85]....
        /*065c*/ 	.word	0x000052c0
        /*0660*/ 	.word	0x000000ff
        /*0664*/ 	.word	0x00000000
        /*0668*/ 	.short	0x0101
        /*066a*/ 	.byte	0x25
	.zero		1


	//   ....[86]....
        /*066c*/ 	.word	0x000052f0
        /*0670*/ 	.word	0x000000ff
        /*0674*/ 	.word	0x00000070
        /*0678*/ 	.short	0x010a
        /*067a*/ 	.byte	0x15
	.zero		1


	//   ....[87]....
        /*067c*/ 	.word	0x00005310
        /*0680*/ 	.word	0x000000ff
        /*0684*/ 	.word	0x00000078
        /*0688*/ 	.short	0x010a
        /*068a*/ 	.byte	0x15
	.zero		1


	//   ....[88]....
        /*068c*/ 	.word	0x00005330
        /*0690*/ 	.word	0x000000ff
        /*0694*/ 	.word	0x00000080
        /*0698*/ 	.short	0x010a
        /*069a*/ 	.byte	0x15
	.zero		1


	//   ....[89]....
        /*069c*/ 	.word	0x00005370
        /*06a0*/ 	.word	0x00000000
        /*06a4*/ 	.word	0x00000088
        /*06a8*/ 	.short	0x010a
        /*06aa*/ 	.byte	0xff
	.zero		1


	//   ....[90]....
        /*06ac*/ 	.word	0x000056c0
        /*06b0*/ 	.word	0x00000003
        /*06b4*/ 	.word	0x000000a0
        /*06b8*/ 	.short	0x010a
        /*06ba*/ 	.byte	0xff
	.zero		1


	//   ....[91]....
        /*06bc*/ 	.word	0x00005840
        /*06c0*/ 	.word	0x00000000
        /*06c4*/ 	.word	0x00000000
        /*06c8*/ 	.short	0x0101
        /*06ca*/ 	.byte	0xff
	.zero		1


	//   ....[92]....
        /*06cc*/ 	.word	0x00006370
        /*06d0*/ 	.word	0x00000002
        /*06d4*/ 	.word	0x00000050
        /*06d8*/ 	.short	0x010a
        /*06da*/ 	.byte	0xff
	.zero		1


	//   ....[93]....
        /*06dc*/ 	.word	0x000063b0
        /*06e0*/ 	.word	0x00000047
        /*06e4*/ 	.word	0x000000c0
        /*06e8*/ 	.short	0x010a
        /*06ea*/ 	.byte	0xff
	.zero		1


	//   ....[94]....
        /*06ec*/ 	.word	0x000064a0
        /*06f0*/ 	.word	0x00000002
        /*06f4*/ 	.word	0x00000050
        /*06f8*/ 	.short	0x010a
        /*06fa*/ 	.byte	0xff
	.zero		1


	//   ....[95]....
        /*06fc*/ 	.word	0x000065b0
        /*0700*/ 	.word	0x00000000
        /*0704*/ 	.word	0x00000000
        /*0708*/ 	.short	0x0101
        /*070a*/ 	.byte	0xff
	.zero		1


	//   ....[96]....
        /*070c*/ 	.word	0x00006630
        /*0710*/ 	.word	0x00000047
        /*0714*/ 	.word	0x000000c0
        /*0718*/ 	.short	0x010a
        /*071a*/ 	.byte	0xff
	.zero		1


	//   ....[97]....
        /*071c*/ 	.word	0x00007180
        /*0720*/ 	.word	0x00000069
        /*0724*/ 	.word	0x00000050
        /*0728*/ 	.short	0x010a
        /*072a*/ 	.byte	0xff
	.zero		1


	//   ....[98]....
        /*072c*/ 	.word	0x00007250
        /*0730*/ 	.word	0x00000069
        /*0734*/ 	.word	0x00000050
        /*0738*/ 	.short	0x010a
        /*073a*/ 	.byte	0xff
	.zero		1


	//   ....[99]....
        /*073c*/ 	.word	0x00007360
        /*0740*/ 	.word	0x00000000
        /*0744*/ 	.word	0x00000000
        /*0748*/ 	.short	0x0101
        /*074a*/ 	.byte	0xff
	.zero		1


	//   ....[100]....
        /*074c*/ 	.word	0x00007ed0
        /*0750*/ 	.word	0x00000069
        /*0754*/ 	.word	0x00000050
        /*0758*/ 	.short	0x010a
        /*075a*/ 	.byte	0xff
	.zero		1


	//   ....[101]....
        /*075c*/ 	.word	0x00007fa0
        /*0760*/ 	.word	0x00000069
        /*0764*/ 	.word	0x00000050
        /*0768*/ 	.short	0x010a
        /*076a*/ 	.byte	0xff
	.zero		1


	//   ....[102]....
        /*076c*/ 	.word	0x000080b0
        /*0770*/ 	.word	0x00000000
        /*0774*/ 	.word	0x00000000
        /*0778*/ 	.short	0x0101
        /*077a*/ 	.byte	0xff
	.zero		1


	//   ....[103]....
        /*077c*/ 	.word	0x00008c50
        /*0780*/ 	.word	0x00000067
        /*0784*/ 	.word	0x00000050
        /*0788*/ 	.short	0x010a
        /*078a*/ 	.byte	0xff
	.zero		1


	//   ....[104]....
        /*078c*/ 	.word	0x00008d20
        /*0790*/ 	.word	0x00000067
        /*0794*/ 	.word	0x00000050
        /*0798*/ 	.short	0x010a
        /*079a*/ 	.byte	0xff
	.zero		1


	//   ....[105]....
        /*079c*/ 	.word	0x00008e30
        /*07a0*/ 	.word	0x00000000
        /*07a4*/ 	.word	0x00000000
        /*07a8*/ 	.short	0x0101
        /*07aa*/ 	.byte	0xff
	.zero		1


	//   ....[106]....
        /*07ac*/ 	.word	0x000092c0
        /*07b0*/ 	.word	0x000000ff
        /*07b4*/ 	.word	0x00000000
        /*07b8*/ 	.short	0x0101
        /*07ba*/ 	.byte	0x04
	.zero		1


	//   ....[107]....
        /*07bc*/ 	.word	0x00009ac0
        /*07c0*/ 	.word	0x00000000
        /*07c4*/ 	.word	0x00000110
        /*07c8*/ 	.short	0x010a
        /*07ca*/ 	.byte	0xff
	.zero		1


	//   ....[108]....
        /*07cc*/ 	.word	0x00009b20
        /*07d0*/ 	.word	0x00000000
        /*07d4*/ 	.word	0x00000028
        /*07d8*/ 	.short	0x010a
        /*07da*/ 	.byte	0xff
	.zero		1


	//   ....[109]....
        /*07dc*/ 	.word	0x00009b80
        /*07e0*/ 	.word	0x00000000
        /*07e4*/ 	.word	0x00000028
        /*07e8*/ 	.short	0x010a
        /*07ea*/ 	.byte	0xff
	.zero		1


	//   ....[110]....
        /*07ec*/ 	.word	0x00009bd0
        /*07f0*/ 	.word	0x00000003
        /*07f4*/ 	.word	0x000000a0
        /*07f8*/ 	.short	0x010a
        /*07fa*/ 	.byte	0xff
	.zero		1


	//   ....[111]....
        /*07fc*/ 	.word	0x00009c30
        /*0800*/ 	.word	0x00000000
        /*0804*/ 	.word	0x00000000
        /*0808*/ 	.short	0x010a
        /*080a*/ 	.byte	0xff
	.zero		1


	//   ....[112]....
        /*080c*/ 	.word	0x00009c90
        /*0810*/ 	.word	0x00000000
        /*0814*/ 	.word	0x00000000
        /*0818*/ 	.short	0x010a
        /*081a*/ 	.byte	0xff
	.zero		1


	//   ....[113]....
        /*081c*/ 	.word	0x00009cf0
        /*0820*/ 	.word	0x00000000
        /*0824*/ 	.word	0x00000000
        /*0828*/ 	.short	0x010a
        /*082a*/ 	.byte	0xff
	.zero		1


	//   ....[114]....
        /*082c*/ 	.word	0x00009d50
        /*0830*/ 	.word	0x00000000
        /*0834*/ 	.word	0x00000000
        /*0838*/ 	.short	0x010a
        /*083a*/ 	.byte	0xff
	.zero		1


	//   ....[115]....
        /*083c*/ 	.word	0x00009da0
        /*0840*/ 	.word	0x00000002
        /*0844*/ 	.word	0x00000100
        /*0848*/ 	.short	0x010a
        /*084a*/ 	.byte	0xff
	.zero		1


	//   ....[116]....
        /*084c*/ 	.word	0x00009e00
        /*0850*/ 	.word	0x00000002
        /*0854*/ 	.word	0x000000b0
        /*0858*/ 	.short	0x010a
        /*085a*/ 	.byte	0xff
	.zero		1


	//   ....[117]....
        /*085c*/ 	.word	0x00009e50
        /*0860*/ 	.word	0x00000002
        /*0864*/ 	.word	0x000000a0
        /*0868*/ 	.short	0x010a
        /*086a*/ 	.byte	0xff
	.zero		1


	//   ....[118]....
        /*086c*/ 	.word	0x00009eb0
        /*0870*/ 	.word	0x00000000
        /*0874*/ 	.word	0x000000b0
        /*0878*/ 	.short	0x010a
        /*087a*/ 	.byte	0xff
	.zero		1


	//   ....[119]....
        /*087c*/ 	.word	0x00009f00
        /*0880*/ 	.word	0x00000000
        /*0884*/ 	.word	0x000000a0
        /*0888*/ 	.short	0x010a
        /*088a*/ 	.byte	0xff
	.zero		1


	//   ....[120]....
        /*088c*/ 	.word	0x00009f60
        /*0890*/ 	.word	0x00000003
        /*0894*/ 	.word	0x000000e0
        /*0898*/ 	.short	0x010a
        /*089a*/ 	.byte	0xff
	.zero		1


	//   ....[121]....
        /*089c*/ 	.word	0x00009fc0
        /*08a0*/ 	.word	0x00000000
        /*08a4*/ 	.word	0x00000000
        /*08a8*/ 	.short	0x010a
        /*08aa*/ 	.byte	0xff
	.zero		1


	//   ....[122]....
        /*08ac*/ 	.word	0x0000a020
        /*08b0*/ 	.word	0x00000000
        /*08b4*/ 	.word	0x00000000
        /*08b8*/ 	.short	0x010a
        /*08ba*/ 	.byte	0xff
	.zero		1


	//   ....[123]....
        /*08bc*/ 	.word	0x0000a080
        /*08c0*/ 	.word	0x00000000
        /*08c4*/ 	.word	0x00000000
        /*08c8*/ 	.short	0x010a
        /*08ca*/ 	.byte	0xff
	.zero		1


	//   ....[124]....
        /*08cc*/ 	.word	0x0000a0e0
        /*08d0*/ 	.word	0x00000000
        /*08d4*/ 	.word	0x00000000
        /*08d8*/ 	.short	0x010a
        /*08da*/ 	.byte	0xff
	.zero		1


	//   ....[125]....
        /*08dc*/ 	.word	0x0000a140
        /*08e0*/ 	.word	0x00000000
        /*08e4*/ 	.word	0x00000000
        /*08e8*/ 	.short	0x010a
        /*08ea*/ 	.byte	0xff
	.zero		1


	//   ....[126]....
        /*08ec*/ 	.word	0x0000a190
        /*08f0*/ 	.word	0x0000000c
        /*08f4*/ 	.word	0x000000a0
        /*08f8*/ 	.short	0x010a
        /*08fa*/ 	.byte	0xff
	.zero		1


	//   ....[127]....
        /*08fc*/ 	.word	0x0000a1f0
        /*0900*/ 	.word	0x00000000
        /*0904*/ 	.word	0x00000098
        /*0908*/ 	.short	0x010a
        /*090a*/ 	.byte	0xff
	.zero		1


	//   ....[128]....
        /*090c*/ 	.word	0x0000a250
        /*0910*/ 	.word	0x00000000
        /*0914*/ 	.word	0x00000070
        /*0918*/ 	.short	0x010a
        /*091a*/ 	.byte	0xff
	.zero		1


	//   ....[129]....
        /*091c*/ 	.word	0x0000a2b0
        /*0920*/ 	.word	0x00000000
        /*0924*/ 	.word	0x00000078
        /*0928*/ 	.short	0x010a
        /*092a*/ 	.byte	0xff
	.zero		1


	//   ....[130]....
        /*092c*/ 	.word	0x0000a310
        /*0930*/ 	.word	0x00000000
        /*0934*/ 	.word	0x00000080
        /*0938*/ 	.short	0x010a
        /*093a*/ 	.byte	0xff
	.zero		1


	//   ....[131]....
        /*093c*/ 	.word	0x0000a370
        /*0940*/ 	.word	0x00000000
        /*0944*/ 	.word	0x00000088
        /*0948*/ 	.short	0x010a
        /*094a*/ 	.byte	0xff
	.zero		1


	//   ....[132]....
        /*094c*/ 	.word	0x0000a3d0
        /*0950*/ 	.word	0x00000000
        /*0954*/ 	.word	0x00000070
        /*0958*/ 	.short	0x010a
        /*095a*/ 	.byte	0xff
	.zero		1


	//   ....[133]....
        /*095c*/ 	.word	0x0000a430
        /*0960*/ 	.word	0x00000000
        /*0964*/ 	.word	0x00000078
        /*0968*/ 	.short	0x010a
        /*096a*/ 	.byte	0xff
	.zero		1


	//   ....[134]....
        /*096c*/ 	.word	0x0000a490
        /*0970*/ 	.word	0x00000000
        /*0974*/ 	.word	0x00000080
        /*0978*/ 	.short	0x010a
        /*097a*/ 	.byte	0xff
	.zero		1


	//   ....[135]....
        /*097c*/ 	.word	0x0000a4e0
        /*0980*/ 	.word	0x00000003
        /*0984*/ 	.word	0x000000a0
        /*0988*/ 	.short	0x010a
        /*098a*/ 	.byte	0xff
	.zero		1


	//   ....[136]....
        /*098c*/ 	.word	0x0000a530
        /*0990*/ 	.word	0x00000002
        /*0994*/ 	.word	0x00000050
        /*0998*/ 	.short	0x010a
        /*099a*/ 	.byte	0xff
	.zero		1


	//   ....[137]....
        /*099c*/ 	.word	0x0000a580
        /*09a0*/ 	.word	0x00000047
        /*09a4*/ 	.word	0x000000c0
        /*09a8*/ 	.short	0x010a
        /*09aa*/ 	.byte	0xff
	.zero		1


	//   ....[138]....
        /*09ac*/ 	.word	0x0000a5d0
        /*09b0*/ 	.word	0x00000069
        /*09b4*/ 	.word	0x00000050
        /*09b8*/ 	.short	0x010a
        /*09ba*/ 	.byte	0xff
	.zero		1


	//   ....[139]....
        /*09bc*/ 	.word	0x0000a620
        /*09c0*/ 	.word	0x00000069
        /*09c4*/ 	.word	0x00000050
        /*09c8*/ 	.short	0x010a
        /*09ca*/ 	.byte	0xff
	.zero		1


	//   ....[140]....
        /*09cc*/ 	.word	0x0000a670
        /*09d0*/ 	.word	0x00000067
        /*09d4*/ 	.word	0x00000050
        /*09d8*/ 	.short	0x010a
        /*09da*/ 	.byte	0xff
	.zero		1


	//----- nvinfo : EIATTR_NUM_MBARRIERS
	.align		4
.L_48:
        /*09dc*/ 	.byte	0x03, 0x38
        /*09de*/ 	.short	0x0024


	//----- nvinfo : EIATTR_EXIT_INSTR_OFFSETS
	.align		4
        /*09e0*/ 	.byte	0x04, 0x1c
        /*09e2*/ 	.short	(.L_50 - .L_49)


	//   ....[0]....
.L_49:
        /*09e4*/ 	.word	0x00002d50


	//   ....[1]....
        /*09e8*/ 	.word	0x00003260


	//   ....[2]....
        /*09ec*/ 	.word	0x000032c0


	//   ....[3]....
        /*09f0*/ 	.word	0x00004240


	//   ....[4]....
        /*09f4*/ 	.word	0x000053a0


	//   ....[5]....
        /*09f8*/ 	.word	0x000053e0


	//   ....[6]....
        /*09fc*/ 	.word	0x00009ab0


	//----- nvinfo : EIATTR_MAX_THREADS
	.align		4
.L_50:
        /*0a00*/ 	.byte	0x04, 0x05
        /*0a02*/ 	.short	(.L_52 - .L_51)
.L_51:
        /*0a04*/ 	.word	0x00000100
        /*0a08*/ 	.word	0x00000001
        /*0a0c*/ 	.word	0x00000001


	//----- nvinfo : EIATTR_CRS_STACK_SIZE
	.align		4
.L_52:
        /*0a10*/ 	.byte	0x04, 0x1e
        /*0a12*/ 	.short	(.L_54 - .L_53)
.L_53:
        /*0a14*/ 	.word	0x00000000


	//----- nvinfo : EIATTR_CBANK_PARAM_SIZE
	.align		4
.L_54:
        /*0a18*/ 	.byte	0x03, 0x19
        /*0a1a*/ 	.short	0x0800


	//----- nvinfo : EIATTR_PARAM_CBANK
	.align		4
        /*0a1c*/ 	.byte	0x04, 0x0a
        /*0a1e*/ 	.short	(.L_56 - .L_55)
	.align		4
.L_55:
        /*0a20*/ 	.word	index@(.nv.constant0._ZN7cutlass13device_kernelINS_4gemm6kernel13GemmUniversalIN4cute5tupleIJiiiiEEENS1_10collective13CollectiveMmaINS1_35MainloopSm100TmaUmmaWarpSpecializedILi5ELi2ELi4ENS5_IJNS4_1CILi4EEESB_NSA_ILi1EEEEEEEENS5_IJNSA_ILi64EEENSA_ILi256EEENSA_ILi128EEEEEENS_12float_e5m2_tENS5_IJlSC_lEEESJ_SK_NS4_8TiledMMAINS4_8MMA_AtomIJNS4_10MMA_TraitsINS4_19SM100_MMA_F8F6F4_SSEJSJ_SJ_fSF_SG_NS4_17integral_constantINS4_4UMMA5MajorELSR_0EEESS_NSP_INSQ_7ScaleInELST_0EEESU_EEEEEENS4_6LayoutINS5_IJSC_SC_SC_EEENS5_IJNSA_ILi0EEESZ_SZ_EEEEENS5_IJNS4_10UnderscoreES12_S12_EEEEENS4_23SM90_TMA_LOAD_MULTICASTENS4_14ComposedLayoutINS4_7SwizzleILi3ELi4ELi3EEENS4_18smem_ptr_flag_bitsILi8EEENSX_INS5_IJNSA_ILi8EEESH_EEENS5_IJSH_SC_EEEEEEEvNS4_8identityES15_S1F_vS1G_EENS_8epilogue10collective18CollectiveEpilogueINS1I_23Sm100TmaWarpSpecializedILi4ELi2ELi32ELb0ELb0EEEJSI_NS5_IJNSX_ISF_SC_EES1N_EEESJ_SK_SJ_SK_NS1I_6fusion15FusionCallbacksIS1M_NS1P_17LinearCombinationISJ_fSJ_fLNS_15FloatRoundStyleE2EEESI_S1O_JEEENS4_5SM1004TMEM4LOAD26SM100_TMEM_LOAD_16dp32b32xENS4_13SM90_TMA_LOADENS16_INS17_ILi2ELi4ELi3EEES1A_NSX_INS5_IJS1B_SF_EEENS5_IJSF_SC_EEEEEEENS4_39AutoVectorizingCopyWithAssumedAlignmentILi128EEENS4_14SM90_TMA_STOREES24_S26_S26_EEEvvEEEEvNT_6ParamsE)
        /*0a24*/ 	.short	0x0380
        /*0a26*/ 	.short	0x0800


	//----- nvinfo : EIATTR_SW_WAR
	.align		4
.L_56:
        /*0a28*/ 	.byte	0x04, 0x36
        /*0a2a*/ 	.short	(.L_58 - .L_57)
.L_57:
        /*0a2c*/ 	.word	0x00000008
.L_58:


//--------------------- .nv.callgraph             --------------------------
	.section	.nv.callgraph,"",@"SHT_CUDA_CALLGRAPH"
	.align	4
	.sectionentsize	8
	.align		4
        /*0000*/ 	.word	0x00000000
	.align		4
        /*0004*/ 	.word	0xffffffff
	.align		4
        /*0008*/ 	.word	index@(_ZN7cutlass13device_kernelINS_4gemm6kernel13GemmUniversalIN4cute5tupleIJiiiiEEENS1_10collective13CollectiveMmaINS1_35MainloopSm100TmaUmmaWarpSpecializedILi5ELi2ELi4ENS5_IJNS4_1CILi4EEESB_NSA_ILi1EEEEEEEENS5_IJNSA_ILi64EEENSA_ILi256EEENSA_ILi128EEEEEENS_12float_e5m2_tENS5_IJlSC_lEEESJ_SK_NS4_8TiledMMAINS4_8MMA_AtomIJNS4_10MMA_TraitsINS4_19SM100_MMA_F8F6F4_SSEJSJ_SJ_fSF_SG_NS4_17integral_constantINS4_4UMMA5MajorELSR_0EEESS_NSP_INSQ_7ScaleInELST_0EEESU_EEEEEENS4_6LayoutINS5_IJSC_SC_SC_EEENS5_IJNSA_ILi0EEESZ_SZ_EEEEENS5_IJNS4_10UnderscoreES12_S12_EEEEENS4_23SM90_TMA_LOAD_MULTICASTENS4_14ComposedLayoutINS4_7SwizzleILi3ELi4ELi3EEENS4_18smem_ptr_flag_bitsILi8EEENSX_INS5_IJNSA_ILi8EEESH_EEENS5_IJSH_SC_EEEEEEEvNS4_8identityES15_S1F_vS1G_EENS_8epilogue10collective18CollectiveEpilogueINS1I_23Sm100TmaWarpSpecializedILi4ELi2ELi32ELb0ELb0EEEJSI_NS5_IJNSX_ISF_SC_EES1N_EEESJ_SK_SJ_SK_NS1I_6fusion15FusionCallbacksIS1M_NS1P_17LinearCombinationISJ_fSJ_fLNS_15FloatRoundStyleE2EEESI_S1O_JEEENS4_5SM1004TMEM4LOAD26SM100_TMEM_LOAD_16dp32b32xENS4_13SM90_TMA_LOADENS16_INS17_ILi2ELi4ELi3EEES1A_NSX_INS5_IJS1B_SF_EEENS5_IJSF_SC_EEEEEEENS4_39AutoVectorizingCopyWithAssumedAlignmentILi128EEENS4_14SM90_TMA_STOREES24_S26_S26_EEEvvEEEEvNT_6ParamsE)
	.align		4
        /*000c*/ 	.word	index@(__assertfail)
	.align		4
        /*0010*/ 	.word	0x00000000
	.align		4
        /*0014*/ 	.word	0xfffffffe
	.align		4
        /*0018*/ 	.word	0x00000000
	.align		4
        /*001c*/ 	.word	0xfffffffd
	.align		4
        /*0020*/ 	.word	0x00000000
	.align		4
        /*0024*/ 	.word	0xfffffffc


//--------------------- .nv.constant4             --------------------------
	.section	.nv.constant4,"a",@progbits
	.align	8
	.align		8
.nv.constant4:
        /*0000*/ 	.dword	__assertfail
	.align		8
        /*0008*/ 	.dword	__unnamed_1
	.align		8
        /*0010*/ 	.dword	__unnamed_2
	.align		8
        /*0018*/ 	.dword	__unnamed_3
	.align		8
        /*0020*/ 	.dword	_ZN40_INTERNAL_9dc3c68a_4_k_cu_2a1ce609_232924cuda3std3__45__cpo5beginE
	.align		8
        /*0028*/ 	.dword	_ZN40_INTERNAL_9dc3c68a_4_k_cu_2a1ce609_232924cuda3std3__45__cpo3endE
	.align		8
        /*0030*/ 	.dword	_ZN40_INTERNAL_9dc3c68a_4_k_cu_2a1ce609_232924cuda3std3__45__cpo6cbeginE
	.align		8
        /*0038*/ 	.dword	_ZN40_INTERNAL_9dc3c68a_4_k_cu_2a1ce609_232924cuda3std3__45__cpo4cendE
	.align		8
        /*0040*/ 	.dword	_ZN40_INTERNAL_9dc3c68a_4_k_cu_2a1ce609_232924cuda3std3__442_GLOBAL__N__9dc3c68a_4_k_cu_2a1ce609_232926ignoreE
	.align		8
        /*0048*/ 	.dword	_ZN40_INTERNAL_9dc3c68a_4_k_cu_2a1ce609_232924cuda3std3__419piecewise_constructE
	.align		8
        /*0050*/ 	.dword	_ZN40_INTERNAL_9dc3c68a_4_k_cu_2a1ce609_232924cuda3std3__48in_placeE
	.align		8
        /*0058*/ 	.dword	_ZN40_INTERNAL_9dc3c68a_4_k_cu_2a1ce609_232924cuda3std6ranges3__45__cpo4swapE
	.align		8
        /*0060*/ 	.dword	_ZN40_INTERNAL_9dc3c68a_4_k_cu_2a1ce609_232924cuda3std6ranges3__45__cpo9iter_moveE
	.align		8
        /*0068*/ 	.dword	_ZN40_INTERNAL_9dc3c68a_4_k_cu_2a1ce609_232924cute7productE
	.align		8
        /*0070*/ 	.dword	_ZN40_INTERNAL_9dc3c68a_4_k_cu_2a1ce609_232924cute1_E
	.align		8
        /*0078*/ 	.dword	$str$25
	.align		8
        /*0080*/ 	.dword	$str$26
	.align		8
        /*0088*/ 	.dword	$str$27
	.align		8
        /*0090*/ 	.dword	$str$28


//--------------------- .text._ZN7cutlass13device_kernelINS_4gemm6kernel13GemmUniversalIN4cute5tupleIJiiiiEEENS1_10collective13CollectiveMmaINS1_35MainloopSm100TmaUmmaWarpSpecializedILi5ELi2ELi4ENS5_IJNS4_1CILi4EEESB_NSA_ILi1EEEEEEEENS5_IJNSA_ILi64EEENSA_ILi256EEENSA_ILi128EEEEEENS_12float_e5m2_tENS5_IJlSC_lEEESJ_SK_NS4_8TiledMMAINS4_8MMA_AtomIJNS4_10MMA_TraitsINS4_19SM100_MMA_F8F6F4_SSEJSJ_SJ_fSF_SG_NS4_17integral_constantINS4_4UMMA5MajorELSR_0EEESS_NSP_INSQ_7ScaleInELST_0EEESU_EEEEEENS4_6LayoutINS5_IJSC_SC_SC_EEENS5_IJNSA_ILi0EEESZ_SZ_EEEEENS5_IJNS4_10UnderscoreES12_S12_EEEEENS4_23SM90_TMA_LOAD_MULTICASTENS4_14ComposedLayoutINS4_7SwizzleILi3ELi4ELi3EEENS4_18smem_ptr_flag_bitsILi8EEENSX_INS5_IJNSA_ILi8EEESH_EEENS5_IJSH_SC_EEEEEEEvNS4_8identityES15_S1F_vS1G_EENS_8epilogue10collective18CollectiveEpilogueINS1I_23Sm100TmaWarpSpecializedILi4ELi2ELi32ELb0ELb0EEEJSI_NS5_IJNSX_ISF_SC_EES1N_EEESJ_SK_SJ_SK_NS1I_6fusion15FusionCallbacksIS1M_NS1P_17LinearCombinationISJ_fSJ_fLNS_15FloatRoundStyleE2EEESI_S1O_JEEENS4_5SM1004TMEM4LOAD26SM100_TMEM_LOAD_16dp32b32xENS4_13SM90_TMA_LOADENS16_INS17_ILi2ELi4ELi3EEES1A_NSX_INS5_IJS1B_SF_EEENS5_IJSF_SC_EEEEEEENS4_39AutoVectorizingCopyWithAssumedAlignmentILi128EEENS4_14SM90_TMA_STOREES24_S26_S26_EEEvvEEEEvNT_6ParamsE --------------------------
	.section	.text._ZN7cutlass13device_kernelINS_4gemm6kernel13GemmUniversalIN4cute5tupleIJiiiiEEENS1_10collective13CollectiveMmaINS1_35MainloopSm100TmaUmmaWarpSpecializedILi5ELi2ELi4ENS5_IJNS4_1CILi4EEESB_NSA_ILi1EEEEEEEENS5_IJNSA_ILi64EEENSA_ILi256EEENSA_ILi128EEEEEENS_12float_e5m2_tENS5_IJlSC_lEEESJ_SK_NS4_8TiledMMAINS4_8MMA_AtomIJNS4_10MMA_TraitsINS4_19SM100_MMA_F8F6F4_SSEJSJ_SJ_fSF_SG_NS4_17integral_constantINS4_4UMMA5MajorELSR_0EEESS_NSP_INSQ_7ScaleInELST_0EEESU_EEEEEENS4_6LayoutINS5_IJSC_SC_SC_EEENS5_IJNSA_ILi0EEESZ_SZ_EEEEENS5_IJNS4_10UnderscoreES12_S12_EEEEENS4_23SM90_TMA_LOAD_MULTICASTENS4_14ComposedLayoutINS4_7SwizzleILi3ELi4ELi3EEENS4_18smem_ptr_flag_bitsILi8EEENSX_INS5_IJNSA_ILi8EEESH_EEENS5_IJSH_SC_EEEEEEEvNS4_8identityES15_S1F_vS1G_EENS_8epilogue10collective18CollectiveEpilogueINS1I_23Sm100TmaWarpSpecializedILi4ELi2ELi32ELb0ELb0EEEJSI_NS5_IJNSX_ISF_SC_EES1N_EEESJ_SK_SJ_SK_NS1I_6fusion15FusionCallbacksIS1M_NS1P_17LinearCombinationISJ_fSJ_fLNS_15FloatRoundStyleE2EEESI_S1O_JEEENS4_5SM1004TMEM4LOAD26SM100_TMEM_LOAD_16dp32b32xENS4_13SM90_TMA_LOADENS16_INS17_ILi2ELi4ELi3EEES1A_NSX_INS5_IJS1B_SF_EEENS5_IJSF_SC_EEEEEEENS4_39AutoVectorizingCopyWithAssumedAlignmentILi128EEENS4_14SM90_TMA_STOREES24_S26_S26_EEEvvEEEEvNT_6ParamsE,"ax",@progbits
	.align	128
.text._ZN7cutlass13device_kernelINS_4gemm6kernel13GemmUniversalIN4cute5tupleIJiiiiEEENS1_10collective13CollectiveMmaINS1_35MainloopSm100TmaUmmaWarpSpecializedILi5ELi2ELi4ENS5_IJNS4_1CILi4EEESB_NSA_ILi1EEEEEEEENS5_IJNSA_ILi64EEENSA_ILi256EEENSA_ILi128EEEEEENS_12float_e5m2_tENS5_IJlSC_lEEESJ_SK_NS4_8TiledMMAINS4_8MMA_AtomIJNS4_10MMA_TraitsINS4_19SM100_MMA_F8F6F4_SSEJSJ_SJ_fSF_SG_NS4_17integral_constantINS4_4UMMA5MajorELSR_0EEESS_NSP_INSQ_7ScaleInELST_0EEESU_EEEEEENS4_6LayoutINS5_IJSC_SC_SC_EEENS5_IJNSA_ILi0EEESZ_SZ_EEEEENS5_IJNS4_10UnderscoreES12_S12_EEEEENS4_23SM90_TMA_LOAD_MULTICASTENS4_14ComposedLayoutINS4_7SwizzleILi3ELi4ELi3EEENS4_18smem_ptr_flag_bitsILi8EEENSX_INS5_IJNSA_ILi8EEESH_EEENS5_IJSH_SC_EEEEEEEvNS4_8identityES15_S1F_vS1G_EENS_8epilogue10collective18CollectiveEpilogueINS1I_23Sm100TmaWarpSpecializedILi4ELi2ELi32ELb0ELb0EEEJSI_NS5_IJNSX_ISF_SC_EES1N_EEESJ_SK_SJ_SK_NS1I_6fusion15FusionCallbacksIS1M_NS1P_17LinearCombinationISJ_fSJ_fLNS_15FloatRoundStyleE2EEESI_S1O_JEEENS4_5SM1004TMEM4LOAD26SM100_TMEM_LOAD_16dp32b32xENS4_13SM90_TMA_LOADENS16_INS17_ILi2ELi4ELi3EEES1A_NSX_INS5_IJS1B_SF_EEENS5_IJSF_SC_EEEEEEENS4_39AutoVectorizingCopyWithAssumedAlignmentILi128EEENS4_14SM90_TMA_STOREES24_S26_S26_EEEvvEEEEvNT_6ParamsE:
        .type           _ZN7cutlass13device_kernelINS_4gemm6kernel13GemmUniversalIN4cute5tupleIJiiiiEEENS1_10collective13CollectiveMmaINS1_35MainloopSm100TmaUmmaWarpSpecializedILi5ELi2ELi4ENS5_IJNS4_1CILi4EEESB_NSA_ILi1EEEEEEEENS5_IJNSA_ILi64EEENSA_ILi256EEENSA_ILi128EEEEEENS_12float_e5m2_tENS5_IJlSC_lEEESJ_SK_NS4_8TiledMMAINS4_8MMA_AtomIJNS4_10MMA_TraitsINS4_19SM100_MMA_F8F6F4_SSEJSJ_SJ_fSF_SG_NS4_17integral_constantINS4_4UMMA5MajorELSR_0EEESS_NSP_INSQ_7ScaleInELST_0EEESU_EEEEEENS4_6LayoutINS5_IJSC_SC_SC_EEENS5_IJNSA_ILi0EEESZ_SZ_EEEEENS5_IJNS4_10UnderscoreES12_S12_EEEEENS4_23SM90_TMA_LOAD_MULTICASTENS4_14ComposedLayoutINS4_7SwizzleILi3ELi4ELi3EEENS4_18smem_ptr_flag_bitsILi8EEENSX_INS5_IJNSA_ILi8EEESH_EEENS5_IJSH_SC_EEEEEEEvNS4_8identityES15_S1F_vS1G_EENS_8epilogue10collective18CollectiveEpilogueINS1I_23Sm100TmaWarpSpecializedILi4ELi2ELi32ELb0ELb0EEEJSI_NS5_IJNSX_ISF_SC_EES1N_EEESJ_SK_SJ_SK_NS1I_6fusion15FusionCallbacksIS1M_NS1P_17LinearCombinationISJ_fSJ_fLNS_15FloatRoundStyleE2EEESI_S1O_JEEENS4_5SM1004TMEM4LOAD26SM100_TMEM_LOAD_16dp32b32xENS4_13SM90_TMA_LOADENS16_INS17_ILi2ELi4ELi3EEES1A_NSX_INS5_IJS1B_SF_EEENS5_IJSF_SC_EEEEEEENS4_39AutoVectorizingCopyWithAssumedAlignmentILi128EEENS4_14SM90_TMA_STOREES24_S26_S26_EEEvvEEEEvNT_6ParamsE,@function
        .size           _ZN7cutlass13device_kernelINS_4gemm6kernel13GemmUniversalIN4cute5tupleIJiiiiEEENS1_10collective13CollectiveMmaINS1_35MainloopSm100TmaUmmaWarpSpecializedILi5ELi2ELi4ENS5_IJNS4_1CILi4EEESB_NSA_ILi1EEEEEEEENS5_IJNSA_ILi64EEENSA_ILi256EEENSA_ILi128EEEEEENS_12float_e5m2_tENS5_IJlSC_lEEESJ_SK_NS4_8TiledMMAINS4_8MMA_AtomIJNS4_10MMA_TraitsINS4_19SM100_MMA_F8F6F4_SSEJSJ_SJ_fSF_SG_NS4_17integral_constantINS4_4UMMA5MajorELSR_0EEESS_NSP_INSQ_7ScaleInELST_0EEESU_EEEEEENS4_6LayoutINS5_IJSC_SC_SC_EEENS5_IJNSA_ILi0EEESZ_SZ_EEEEENS5_IJNS4_10UnderscoreES12_S12_EEEEENS4_23SM90_TMA_LOAD_MULTICASTENS4_14ComposedLayoutINS4_7SwizzleILi3ELi4ELi3EEENS4_18smem_ptr_flag_bitsILi8EEENSX_INS5_IJNSA_ILi8EEESH_EEENS5_IJSH_SC_EEEEEEEvNS4_8identityES15_S1F_vS1G_EENS_8epilogue10collective18CollectiveEpilogueINS1I_23Sm100TmaWarpSpecializedILi4ELi2ELi32ELb0ELb0EEEJSI_NS5_IJNSX_ISF_SC_EES1N_EEESJ_SK_SJ_SK_NS1I_6fusion15FusionCallbacksIS1M_NS1P_17LinearCombinationISJ_fSJ_fLNS_15FloatRoundStyleE2EEESI_S1O_JEEENS4_5SM1004TMEM4LOAD26SM100_TMEM_LOAD_16dp32b32xENS4_13SM90_TMA_LOADENS16_INS17_ILi2ELi4ELi3EEES1A_NSX_INS5_IJS1B_SF_EEENS5_IJSF_SC_EEEEEEENS4_39AutoVectorizingCopyWithAssumedAlignmentILi128EEENS4_14SM90_TMA_STOREES24_S26_S26_EEEvvEEEEvNT_6ParamsE,(.L_x_180 - _ZN7cutlass13device_kernelINS_4gemm6kernel13GemmUniversalIN4cute5tupleIJiiiiEEENS1_10collective13CollectiveMmaINS1_35MainloopSm100TmaUmmaWarpSpecializedILi5ELi2ELi4ENS5_IJNS4_1CILi4EEESB_NSA_ILi1EEEEEEEENS5_IJNSA_ILi64EEENSA_ILi256EEENSA_ILi128EEEEEENS_12float_e5m2_tENS5_IJlSC_lEEESJ_SK_NS4_8TiledMMAINS4_8MMA_AtomIJNS4_10MMA_TraitsINS4_19SM100_MMA_F8F6F4_SSEJSJ_SJ_fSF_SG_NS4_17integral_constantINS4_4UMMA5MajorELSR_0EEESS_NSP_INSQ_7ScaleInELST_0EEESU_EEEEEENS4_6LayoutINS5_IJSC_SC_SC_EEENS5_IJNSA_ILi0EEESZ_SZ_EEEEENS5_IJNS4_10UnderscoreES12_S12_EEEEENS4_23SM90_TMA_LOAD_MULTICASTENS4_14ComposedLayoutINS4_7SwizzleILi3ELi4ELi3EEENS4_18smem_ptr_flag_bitsILi8EEENSX_INS5_IJNSA_ILi8EEESH_EEENS5_IJSH_SC_EEEEEEEvNS4_8identityES15_S1F_vS1G_EENS_8epilogue10collective18CollectiveEpilogueINS1I_23Sm100TmaWarpSpecializedILi4ELi2ELi32ELb0ELb0EEEJSI_NS5_IJNSX_ISF_SC_EES1N_EEESJ_SK_SJ_SK_NS1I_6fusion15FusionCallbacksIS1M_NS1P_17LinearCombinationISJ_fSJ_fLNS_15FloatRoundStyleE2EEESI_S1O_JEEENS4_5SM1004TMEM4LOAD26SM100_TMEM_LOAD_16dp32b32xENS4_13SM90_TMA_LOADENS16_INS17_ILi2ELi4ELi3EEES1A_NSX_INS5_IJS1B_SF_EEENS5_IJSF_SC_EEEEEEENS4_39AutoVectorizingCopyWithAssumedAlignmentILi128EEENS4_14SM90_TMA_STOREES24_S26_S26_EEEvvEEEEvNT_6ParamsE)
        .other          _ZN7cutlass13device_kernelINS_4gemm6kernel13GemmUniversalIN4cute5tupleIJiiiiEEENS1_10collective13CollectiveMmaINS1_35MainloopSm100TmaUmmaWarpSpecializedILi5ELi2ELi4ENS5_IJNS4_1CILi4EEESB_NSA_ILi1EEEEEEEENS5_IJNSA_ILi64EEENSA_ILi256EEENSA_ILi128EEEEEENS_12float_e5m2_tENS5_IJlSC_lEEESJ_SK_NS4_8TiledMMAINS4_8MMA_AtomIJNS4_10MMA_TraitsINS4_19SM100_MMA_F8F6F4_SSEJSJ_SJ_fSF_SG_NS4_17integral_constantINS4_4UMMA5MajorELSR_0EEESS_NSP_INSQ_7ScaleInELST_0EEESU_EEEEEENS4_6LayoutINS5_IJSC_SC_SC_EEENS5_IJNSA_ILi0EEESZ_SZ_EEEEENS5_IJNS4_10UnderscoreES12_S12_EEEEENS4_23SM90_TMA_LOAD_MULTICASTENS4_14ComposedLayoutINS4_7SwizzleILi3ELi4ELi3EEENS4_18smem_ptr_flag_bitsILi8EEENSX_INS5_IJNSA_ILi8EEESH_EEENS5_IJSH_SC_EEEEEEEvNS4_8identityES15_S1F_vS1G_EENS_8epilogue10collective18CollectiveEpilogueINS1I_23Sm100TmaWarpSpecializedILi4ELi2ELi32ELb0ELb0EEEJSI_NS5_IJNSX_ISF_SC_EES1N_EEESJ_SK_SJ_SK_NS1I_6fusion15FusionCallbacksIS1M_NS1P_17LinearCombinationISJ_fSJ_fLNS_15FloatRoundStyleE2EEESI_S1O_JEEENS4_5SM1004TMEM4LOAD26SM100_TMEM_LOAD_16dp32b32xENS4_13SM90_TMA_LOADENS16_INS17_ILi2ELi4ELi3EEES1A_NSX_INS5_IJS1B_SF_EEENS5_IJSF_SC_EEEEEEENS4_39AutoVectorizingCopyWithAssumedAlignmentILi128EEENS4_14SM90_TMA_STOREES24_S26_S26_EEEvvEEEEvNT_6ParamsE,@"STO_CUDA_ENTRY STV_DEFAULT"
_ZN7cutlass13device_kernelINS_4gemm6kernel13GemmUniversalIN4cute5tupleIJiiiiEEENS1_10collective13CollectiveMmaINS1_35MainloopSm100TmaUmmaWarpSpecializedILi5ELi2ELi4ENS5_IJNS4_1CILi4EEESB_NSA_ILi1EEEEEEEENS5_IJNSA_ILi64EEENSA_ILi256EEENSA_ILi128EEEEEENS_12float_e5m2_tENS5_IJlSC_lEEESJ_SK_NS4_8TiledMMAINS4_8MMA_AtomIJNS4_10MMA_TraitsINS4_19SM100_MMA_F8F6F4_SSEJSJ_SJ_fSF_SG_NS4_17integral_constantINS4_4UMMA5MajorELSR_0EEESS_NSP_INSQ_7ScaleInELST_0EEESU_EEEEEENS4_6LayoutINS5_IJSC_SC_SC_EEENS5_IJNSA_ILi0EEESZ_SZ_EEEEENS5_IJNS4_10UnderscoreES12_S12_EEEEENS4_23SM90_TMA_LOAD_MULTICASTENS4_14ComposedLayoutINS4_7SwizzleILi3ELi4ELi3EEENS4_18smem_ptr_flag_bitsILi8EEENSX_INS5_IJNSA_ILi8EEESH_EEENS5_IJSH_SC_EEEEEEEvNS4_8identityES15_S1F_vS1G_EENS_8epilogue10collective18CollectiveEpilogueINS1I_23Sm100TmaWarpSpecializedILi4ELi2ELi32ELb0ELb0EEEJSI_NS5_IJNSX_ISF_SC_EES1N_EEESJ_SK_SJ_SK_NS1I_6fusion15FusionCallbacksIS1M_NS1P_17LinearCombinationISJ_fSJ_fLNS_15FloatRoundStyleE2EEESI_S1O_JEEENS4_5SM1004TMEM4LOAD26SM100_TMEM_LOAD_16dp32b32xENS4_13SM90_TMA_LOADENS16_INS17_ILi2ELi4ELi3EEES1A_NSX_INS5_IJS1B_SF_EEENS5_IJSF_SC_EEEEEEENS4_39AutoVectorizingCopyWithAssumedAlignmentILi128EEENS4_14SM90_TMA_STOREES24_S26_S26_EEEvvEEEEvNT_6ParamsE:
[----:B------:R-:W1:Y:S01]  /*0000*/  LDC R1, c[0x0][0x37c] ;  /* 0x0000df00ff017b82 */ /* 0x000e620000000800 */
[----:B------:R-:W2:Y:S01]  /*0010*/  S2R R97, SR_TID.X ;  /* 0x0000000000617919 */ /* 0x000ea20000002100 */
[----:B------:R-:W3:Y:S01]  /*0020*/  LDCU.64 UR8, c[0x0][0x890] ;  /* 0x00011200ff0877ac */ /* 0x000ee20008000a00 */
[----:B------:R-:W-:Y:S02]  /*0030*/  PRMT R89, RZ, 0x7610, R89 ;  /* 0x00007610ff597816 */ /* 0x000fe40000000059 */
[----:B------:R-:W-:Y:S02]  /*0040*/  ELECT P3, URZ, PT ;  /* 0x0000000000ff782f */ /* 0x000fe40003860000 */
[----:B---3--:R-:W-:-:S04]  /*0050*/  ISETP.NE.U32.AND P0, PT, RZ, UR8, PT ;  /* 0x00000008ff007c0c */ /* 0x008fc8000bf05070 */
[----:B------:R-:W-:Y:S02]  /*0060*/  ISETP.NE.AND.EX P1, PT, RZ, UR9, PT, P0 ;  /* 0x00000009ff007c0c */ /* 0x000fe4000bf25300 */
[----:B--2---:R-:W-:-:S05]  /*0070*/  SHF.R.U32.HI R90, RZ, 0x5, R97 ;  /* 0x00000005ff5a7819 */ /* 0x004fca0000011661 */
[----:B------:R-:W2:Y:S02]  /*0080*/  SHFL.IDX PT, R0, R90, RZ, 0x1f ;  /* 0x00001fff5a007589 */ /* 0x000ea400000e0000 */
[----:B--2---:R-:W-:-:S04]  /*0090*/  R2UR UR21, R0 ;  /* 0x00000000001572ca */ /* 0x004fc800000e0000 */
[----:B-1----:R-:W-:Y:S05]  /*00a0*/  @P1 BRA `(.L_x_0) ;  /* 0x0000000000301947 */ /* 0x002fea0003800000 */
[----:B------:R-:W1:Y:S02]  /*00b0*/  LDCU.64 UR4, c[0x0][0x888] ;  /* 0x00011100ff0477ac */ /* 0x000e640008000a00 */
[----:B-1----:R-:W-:-:S04]  /*00c0*/  UISETP.NE.U32.AND UP0, UPT, UR4, URZ, UPT ;  /* 0x000000ff0400728c */ /* 0x002fc8000bf05070 */
[----:B------:R-:W-:-:S09]  /*00d0*/  UISETP.NE.AND.EX UP0, UPT, UR5, URZ, UPT, UP0 ;  /* 0x000000ff0500728c */ /* 0x000fd2000bf05300 */
[----:B------:R-:W-:Y:S05]  /*00e0*/  BRA.U !UP0, `(.L_x_1) ;  /* 0x0000000108147547 */ /* 0x000fea000b800000 */
[----:B------:R-:W1:Y:S01]  /*00f0*/  LDC.64 R2, c[0x0][0x888] ;  /* 0x00022200ff027b82 */ /* 0x000e620000000a00 */
[----:B------:R-:W1:Y:S02]  /*0100*/  LDCU.64 UR4, c[0x0][0x358] ;  /* 0x00006b00ff0477ac */ /* 0x000e640008000a00 */
[----:B-1----:R1:W5:Y:S01]  /*0110*/  LDG.E R41, desc[UR4][R2.64] ;  /* 0x0000000402297981 */ /* 0x002362000c1e1900 */
[----:B------:R-:W-:Y:S01]  /*0120*/  HFMA2 R89, -RZ, RZ, 0, 5.9604644775390625e-08 ;  /* 0x00000001ff597431 */ /* 0x000fe200000001ff */
[----:B------:R-:W-:Y:S05]  /*0130*/  BRA `(.L_x_0) ;  /* 0x00000000000c7947 */ /* 0x000fea0003800000 */
.L_x_1:
[----:B------:R-:W1:Y:S01]  /*0140*/  LDCU UR4, c[0x0][0x880] ;  /* 0x00011000ff0477ac */ /* 0x000e620008000800 */
[----:B------:R-:W-:Y:S01]  /*0150*/  HFMA2 R89, -RZ, RZ, 0, 5.9604644775390625e-08 ;  /* 0x00000001ff597431 */ /* 0x000fe200000001ff */
[----:B-1----:R-:W-:-:S07]  /*0160*/  MOV R41, UR4 ;  /* 0x0000000400297c02 */ /* 0x002fce0008000f00 */
.L_x_0:
[----:B------:R-:W2:Y:S02]  /*0170*/  LDCU.64 UR4, c[0x0][0x8b0] ;  /* 0x00011600ff0477ac */ /* 0x000ea40008000a00 */
[----:B--2---:R-:W-:-:S04]  /*0180*/  UISETP.NE.U32.AND UP0, UPT, UR4, URZ, UPT ;  /* 0x000000ff0400728c */ /* 0x004fc8000bf05070 */
[----:B------:R-:W-:-:S09]  /*0190*/  UISETP.NE.AND.EX UP0, UPT, UR5, URZ, UPT, UP0 ;  /* 0x000000ff0500728c */ /* 0x000fd2000bf05300 */
[----:B------:R-:W-:Y:S05]  /*01a0*/  BRA.U UP0, `(.L_x_2) ;  /* 0x0000000100287547 */ /* 0x000fea000b800000 */
[----:B------:R-:W2:Y:S02]  /*01b0*/  LDCU.64 UR4, c[0x0][0x8a8] ;  /* 0x00011500ff0477ac */ /* 0x000ea40008000a00 */
[----:B--2---:R-:W-:-:S04]  /*01c0*/  UISETP.NE.U32.AND UP0, UPT, UR4, URZ, UPT ;  /* 0x000000ff0400728c */ /* 0x004fc8000bf05070 */
[----:B------:R-:W-:-:S09]  /*01d0*/  UISETP.NE.AND.EX UP0, UPT, UR5, URZ, UPT, UP0 ;  /* 0x000000ff0500728c */ /* 0x000fd2000bf05300 */
[----:B------:R-:W-:Y:S05]  /*01e0*/  BRA.U !UP0, `(.L_x_3) ;  /* 0x0000000108107547 */ /* 0x000fea000b800000 */
[----:B------:R-:W2:Y:S01]  /*01f0*/  LDC.64 R38, c[0x0][0x8a8] ;  /* 0x00022a00ff267b82 */ /* 0x000ea20000000a00 */
[----:B------:R-:W2:Y:S02]  /*0200*/  LDCU.64 UR4, c[0x0][0x358] ;  /* 0x00006b00ff0477ac */ /* 0x000ea40008000a00 */
[----:B--2---:R2:W5:Y:S01]  /*0210*/  LDG.E R38, desc[UR4][R38.64] ;  /* 0x0000000426267981 */ /* 0x004562000c1e1900 */
[----:B------:R-:W-:Y:S05]  /*0220*/  BRA `(.L_x_2) ;  /* 0x0000000000087947 */ /* 0x000fea0003800000 */
.L_x_3:
[----:B------:R-:W2:Y:S02]  /*0230*/  LDCU UR4, c[0x0][0x8a0] ;  /* 0x00011400ff0477ac */ /* 0x000ea40008000800 */
[----:B--2---:R-:W-:Y:S02]  /*0240*/  MOV R38, UR4 ;  /* 0x0000000400267c02 */ /* 0x004fe40008000f00 */
.L_x_2:
[----:B------:R-:W-:Y:S01]  /*0250*/  IMAD.U32 R0, RZ, RZ, UR21 ;  /* 0x00000015ff007e24 */ /* 0x000fe2000f8e00ff */
[----:B------:R-:W-:Y:S04]  /*0260*/  BSSY.RECONVERGENT B0, `(.L_x_4) ;  /* 0x000000c000007945 */ /* 0x000fe80003800200 */
[C---:B------:R-:W-:Y:S02]  /*0270*/  ISETP.NE.OR P2, PT, R0.reuse, 0x1, !P3 ;  /* 0x000000010000780c */ /* 0x040fe40005f45670 */
[----:B------:R-:W-:-:S11]  /*0280*/  ISETP.NE.OR P1, PT, R0, 0x3, !P3 ;  /* 0x000000030000780c */ /* 0x000fd60005f25670 */
[----:B------:R-:W-:Y:S05]  /*0290*/  @P2 BRA `(.L_x_5) ;  /* 0x0000000000202947 */ /* 0x000fea0003800000 */
[----:B------:R-:W3:Y:S02]  /*02a0*/  LDCU.64 UR4, c[0x0][0x348] ;  /* 0x00006900ff0477ac */ /* 0x000ee40008000a00 */
[----:B---3--:R-:W-:Y:S02]  /*02b0*/  UIADD3 UR6, UP1, UPT, UR4, 0x80, URZ ;  /* 0x0000008004067890 */ /* 0x008fe4000ff3e0ff */
[----:B------:R-:W-:Y:S02]  /*02c0*/  UIADD3 UR4, UP0, UPT, UR4, 0x180, URZ ;  /* 0x0000018004047890 */ /* 0x000fe4000ff1e0ff */
[----:B------:R-:W-:Y:S02]  /*02d0*/  UIADD3.X UR7, UPT, UPT, URZ, UR5, URZ, UP1, !UPT ;  /* 0x00000005ff077290 */ /* 0x000fe40008ffe4ff */
[----:B------:R-:W-:-:S07]  /*02e0*/  UIADD3.X UR5, UPT, UPT, URZ, UR5, URZ, UP0, !UPT ;  /* 0x00000005ff057290 */ /* 0x000fce00087fe4ff */
[----:B------:R3:W-:Y:S02]  /*02f0*/  UTMACCTL.PF [UR6] ;  /* 0x00000000060079b9 */ /* 0x0007e40008040000 */
[----:B------:R3:W-:Y:S02]  /*0300*/  UTMACCTL.PF [UR4] ;  /* 0x00000000040079b9 */ /* 0x0007e40008040000 */
[----:B---3--:R-:W-:Y:S01]  /*0310*/  NOP ;  /* 0x0000000000007918 */ /* 0x008fe20000000000 */
.L_x_5:
[----:B------:R-:W-:Y:S05]  /*0320*/  BSYNC.RECONVERGENT B0 ;  /* 0x0000000000007941 */ /* 0x000fea0003800200 */
.L_x_4:
[----:B------:R-:W-:Y:S04]  /*0330*/  BSSY.RECONVERGENT B0, `(.L_x_6) ;  /* 0x000000a000007945 */ /* 0x000fe80003800200 */
        /* <DEDUP_REMOVED lines=9> */
.L_x_7:
[----:B------:R-:W-:Y:S05]  /*03d0*/  BSYNC.RECONVERGENT B0 ;  /* 0x0000000000007941 */ /* 0x000fea0003800200 */
.L_x_6:
[----:B------:R-:W3:Y:S01]  /*03e0*/  LDCU.64 UR4, c[0x0][0x888] ;  /* 0x00011100ff0477ac */ /* 0x000ee20008000a00 */
[----:B------:R-:W-:Y:S01]  /*03f0*/  ISETP.NE.AND.EX P0, PT, RZ, UR9, PT, P0 ;  /* 0x00000009ff007c0c */ /* 0x000fe2000bf05300 */
[----:B------:R-:W-:Y:S01]  /*0400*/  UPLOP3.LUT UP3, UPT, UPT, UPT, UPT, 0x80, 0x8 ;  /* 0x000000000008789c */ /* 0x000fe20003f6f070 */
[----:B---3--:R-:W-:-:S04]  /*0410*/  ISETP.NE.U32.AND P1, PT, RZ, UR4, PT ;  /* 0x00000004ff007c0c */ /* 0x008fc8000bf25070 */
[----:B------:R-:W-:-:S13]  /*0420*/  ISETP.NE.AND.EX P1, PT, RZ, UR5, PT, P1 ;  /* 0x00000005ff007c0c */ /* 0x000fda000bf25310 */
[----:B------:R-:W-:Y:S05]  /*0430*/  @P1 BRA P0, `(.L_x_8) ;  /* 0x0000000000281947 */ /* 0x000fea0000000000 */
[----:B------:R-:W-:Y:S01]  /*0440*/  UISETP.NE.U32.AND UP0, UPT, UR8, URZ, UPT ;  /* 0x000000ff0800728c */ /* 0x000fe2000bf05070 */
[----:B-----5:R-:W-:Y:S01]  /*0450*/  FSETP.NEU.AND P0, PT, R41, RZ, PT ;  /* 0x000000ff2900720b */ /* 0x020fe20003f0d000 */
[----:B------:R-:W-:Y:S02]  /*0460*/  UISETP.NE.U32.AND UP2, UPT, UR4, URZ, UPT ;  /* 0x000000ff0400728c */ /* 0x000fe4000bf45070 */
[----:B------:R-:W-:Y:S02]  /*0470*/  UISETP.NE.AND.EX UP1, UPT, UR9, URZ, UPT, UP0 ;  /* 0x000000ff0900728c */ /* 0x000fe4000bf25300 */
[----:B------:R-:W-:-:S04]  /*0480*/  UISETP.NE.AND.EX UP0, UPT, UR5, URZ, UPT, UP2 ;  /* 0x000000ff0500728c */ /* 0x000fc8000bf05320 */
[----:B------:R-:W-:-:S04]  /*0490*/  USEL UR4, URZ, 0xffffffff, UP0 ;  /* 0xffffffffff047887 */ /* 0x000fc80008000000 */
[----:B------:R-:W-:Y:S01]  /*04a0*/  VOTEU.ANY UP0, P0 ;  /* 0x0000000000ff7886 */ /* 0x000fe20000000100 */
[----:B------:R-:W-:-:S04]  /*04b0*/  @!UP1 USEL UR4, URZ, 0xffffffff, UP0 ;  /* 0xffffffffff049887 */ /* 0x000fc80008000000 */
[----:B------:R-:W-:-:S04]  /*04c0*/  ULOP3.LUT UR4, UR4, 0x1, URZ, 0xc0, !UPT ;  /* 0x0000000104047892 */ /* 0x000fc8000f8ec0ff */
[----:B------:R-:W-:-:S11]  /*04d0*/  UISETP.NE.U32.AND UP3, UPT, UR4, 0x1, UPT ;  /* 0x000000010400788c */ /* 0x000fd6000bf65070 */
.L_x_8:
[----:B-1----:R-:W1:Y:S01]  /*04e0*/  SHFL.IDX PT, R2, R90, RZ, 0x1f ;  /* 0x00001fff5a027589 */ /* 0x002e6200000e0000 */
[----:B------:R-:W-:-:S04]  /*04f0*/  UISETP.NE.AND UP0, UPT, UR21, 0x2, UPT ;  /* 0x000000021500788c */ /* 0x000fc8000bf05270 */
[----:B------:R-:W-:Y:S01]  /*0500*/  USEL UR48, URZ, 0x1, UP0 ;  /* 0x00000001ff307887 */ /* 0x000fe20008000000 */
[----:B-1----:R-:W-:-:S13]  /*0510*/  ISETP.NE.AND P0, PT, R2, RZ, PT ;  /* 0x000000ff0200720c */ /* 0x002fda0003f05270 */
[----:B------:R-:W-:Y:S05]  /*0520*/  @P0 BRA `(.L_x_9) ;  /* 0x0000000000600947 */ /* 0x000fea0003800000 */
[----:B------:R-:W1:Y:S01]  /*0530*/  S2UR UR4, SR_CgaCtaId ;  /* 0x00000000000479c3 */ /* 0x000e620000008800 */
[----:B------:R-:W-:Y:S01]  /*0540*/  UMOV UR5, 0x400 ;  /* 0x0000040000057882 */ /* 0x000fe20000000000 */
[----:B------:R-:W-:Y:S01]  /*0550*/  UMOV UR8, 0x1 ;  /* 0x0000000100087882 */ /* 0x000fe20000000000 */
[----:B------:R-:W-:Y:S01]  /*0560*/  UMOV UR6, 0x7 ;  /* 0x0000000700067882 */ /* 0x000fe20000000000 */
[----:B------:R-:W-:-:S04]  /*0570*/  UIADD3 UR8, UPT, UPT, -UR8, 0x100000, URZ ;  /* 0x0010000008087890 */ /* 0x000fc8000fffe1ff */
[----:B------:R-:W-:Y:S02]  /*0580*/  USHF.L.U32 UR9, UR8, 0xb, URZ ;  /* 0x0000000b08097899 */ /* 0x000fe400080006ff */
[----:B------:R-:W-:Y:S02]  /*0590*/  USHF.L.U32 UR8, UR8, 0x1, URZ ;  /* 0x0000000108087899 */ /* 0x000fe400080006ff */
[----:B------:R-:W-:-:S04]  /*05a0*/  UIADD3 UR6, UPT, UPT, -UR6, 0x100000, URZ ;  /* 0x0010000006067890 */ /* 0x000fc8000fffe1ff */
[----:B------:R-:W-:Y:S02]  /*05b0*/  USHF.L.U32 UR7, UR6, 0xb, URZ ;  /* 0x0000000b06077899 */ /* 0x000fe400080006ff */
[----:B------:R-:W-:Y:S01]  /*05c0*/  USHF.L.U32 UR6, UR6, 0x1, URZ ;  /* 0x0000000106067899 */ /* 0x000fe200080006ff */
[----:B------:R-:W-:Y:S01]  /*05d0*/  ELECT P0, URZ, PT ;  /* 0x0000000000ff782f */ /* 0x000fe20003800000 */
[----:B-1----:R-:W-:Y:S01]  /*05e0*/  ULEA UR4, UR4, UR5, 0x18 ;  /* 0x0000000504047291 */ /* 0x002fe2000f8ec0ff */
[----:B------:R-:W1:Y:S11]  /*05f0*/  FENCE.VIEW.ASYNC.S ;  /* 0x00000000000073c6 */ /* 0x000e760000000000 */
[----:B-1----:R1:W3:Y:S01]  /*0600*/  SYNCS.EXCH.64 URZ, [UR4], UR8 ;  /* 0x0000000804ff75b2 */ /* 0x0022e20008000100 */
[----:B------:R1:W4:Y:S01]  /*0610*/  SYNCS.EXCH.64 URZ, [UR4+0x28], UR6 ;  /* 0x0000280604ff75b2 */ /* 0x0003220008000100 */
[----:B------:R1:W1:Y:S01]  /*0620*/  SYNCS.EXCH.64 URZ, [UR4+0x8], UR8 ;  /* 0x0000080804ff75b2 */ /* 0x0002620008000100 */
[----:B------:R1:W1:Y:S01]  /*0630*/  SYNCS.EXCH.64 URZ, [UR4+0x30], UR6 ;  /* 0x0000300604ff75b2 */ /* 0x0002620008000100 */
[----:B------:R1:W1:Y:S01]  /*0640*/  SYNCS.EXCH.64 URZ, [UR4+0x10], UR8 ;  /* 0x0000100804ff75b2 */ /* 0x0002620008000100 */
[----:B------:R1:W1:Y:S01]  /*0650*/  SYNCS.EXCH.64 URZ, [UR4+0x38], UR6 ;  /* 0x0000380604ff75b2 */ /* 0x0002620008000100 */
[----:B------:R1:W1:Y:S01]  /*0660*/  SYNCS.EXCH.64 URZ, [UR4+0x18], UR8 ;  /* 0x0000180804ff75b2 */ /* 0x0002620008000100 */
[----:B------:R1:W1:Y:S01]  /*0670*/  SYNCS.EXCH.64 URZ, [UR4+0x40], UR6 ;  /* 0x0000400604ff75b2 */ /* 0x0002620008000100 */
[----:B------:R1:W1:Y:S01]  /*0680*/  SYNCS.EXCH.64 URZ, [UR4+0x20], UR8 ;  /* 0x0000200804ff75b2 */ /* 0x0002620008000100 */
[----:B------:R1:W1:Y:S01]  /*0690*/  SYNCS.EXCH.64 URZ, [UR4+0x48], UR6 ;  /* 0x0000480604ff75b2 */ /* 0x0002620008000100 */
[----:B------:R-:W-:Y:S01]  /*06a0*/  NOP ;  /* 0x0000000000007918 */ /* 0x000fe20000000000 */
.L_x_9:
[----:B------:R-:W2:Y:S01]  /*06b0*/  SHFL.IDX PT, R2, R90, RZ, 0x1f ;  /* 0x00001fff5a027589 */ /* 0x000ea200000e0000 */
[----:B------:R-:W-:Y:S01]  /*06c0*/  NOP ;  /* 0x0000000000007918 */ /* 0x000fe20000000000 */
[----:B--2---:R-:W-:-:S13]  /*06d0*/  ISETP.NE.AND P0, PT, R2, 0x1, PT ;  /* 0x000000010200780c */ /* 0x004fda0003f05270 */
[----:B------:R-:W-:Y:S05]  /*06e0*/  @P0 BRA `(.L_x_10) ;  /* 0x0000000000580947 */ /* 0x000fea0003800000 */
[----:B-1----:R-:W1:Y:S01]  /*06f0*/  S2UR UR4, SR_CgaCtaId ;  /* 0x00000000000479c3 */ /* 0x002e620000008800 */
        /* <DEDUP_REMOVED lines=12> */
[----:B-1----:R2:W1:Y:S01]  /*07c0*/  SYNCS.EXCH.64 URZ, [UR4+0x50], UR8 ;  /* 0x0000500804ff75b2 */ /* 0x0024620008000100 */
[----:B------:R2:W1:Y:S01]  /*07d0*/  SYNCS.EXCH.64 URZ, [UR4+0x70], UR6 ;  /* 0x0000700604ff75b2 */ /* 0x0004620008000100 */
[----:B------:R2:W1:Y:S01]  /*07e0*/  SYNCS.EXCH.64 URZ, [UR4+0x58], UR8 ;  /* 0x0000580804ff75b2 */ /* 0x0004620008000100 */
[----:B------:R2:W1:Y:S01]  /*07f0*/  SYNCS.EXCH.64 URZ, [UR4+0x78], UR6 ;  /* 0x0000780604ff75b2 */ /* 0x0004620008000100 */
[----:B------:R2:W1:Y:S01]  /*0800*/  SYNCS.EXCH.64 URZ, [UR4+0x60], UR8 ;  /* 0x0000600804ff75b2 */ /* 0x0004620008000100 */
[----:B------:R2:W1:Y:S01]  /*0810*/  SYNCS.EXCH.64 URZ, [UR4+0x80], UR6 ;  /* 0x0000800604ff75b2 */ /* 0x0004620008000100 */
[----:B------:R2:W1:Y:S01]  /*0820*/  SYNCS.EXCH.64 URZ, [UR4+0x68], UR8 ;  /* 0x0000680804ff75b2 */ /* 0x0004620008000100 */
[----:B------:R2:W1:Y:S02]  /*0830*/  SYNCS.EXCH.64 URZ, [UR4+0x88], UR6 ;  /* 0x0000880604ff75b2 */ /* 0x0004640008000100 */
[----:B--2---:R-:W-:Y:S01]  /*0840*/  NOP ;  /* 0x0000000000007918 */ /* 0x004fe20000000000 */
.L_x_10:
[----:B------:R-:W2:Y:S01]  /*0850*/  SHFL.IDX PT, R2, R90, RZ, 0x1f ;  /* 0x00001fff5a027589 */ /* 0x000ea200000e0000 */
[----:B------:R-:W-:Y:S01]  /*0860*/  NOP ;  /* 0x0000000000007918 */ /* 0x000fe20000000000 */
[----:B--2---:R-:W-:-:S13]  /*0870*/  ISETP.NE.AND P0, PT, R2, 0x3, PT ;  /* 0x000000030200780c */ /* 0x004fda0003f05270 */
[----:B------:R-:W-:Y:S05]  /*0880*/  @P0 BRA `(.L_x_11) ;  /* 0x0000000000300947 */ /* 0x000fea0003800000 */
[----:B-1----:R-:W1:Y:S01]  /*0890*/  S2UR UR4, SR_CgaCtaId ;  /* 0x00000000000479c3 */ /* 0x002e620000008800 */
[----:B------:R-:W-:Y:S01]  /*08a0*/  UMOV UR6, 0x400 ;  /* 0x0000040000067882 */ /* 0x000fe20000000000 */
[----:B------:R-:W-:Y:S01]  /*08b0*/  UMOV UR5, 0x20 ;  /* 0x0000002000057882 */ /* 0x000fe20000000000 */
[----:B------:R-:W-:Y:S01]  /*08c0*/  ELECT P0, URZ, PT ;  /* 0x0000000000ff782f */ /* 0x000fe20003800000 */
[----:B-1----:R-:W-:Y:S02]  /*08d0*/  ULEA UR6, UR4, UR6, 0x18 ;  /* 0x0000000604067291 */ /* 0x002fe4000f8ec0ff */
[----:B------:R-:W-:-:S04]  /*08e0*/  UIADD3 UR4, UPT, UPT, -UR5, 0x100000, URZ ;  /* 0x0010000005047890 */ /* 0x000fc8000fffe1ff */
[----:B------:R-:W-:Y:S02]  /*08f0*/  USHF.L.U32 UR5, UR4, 0xb, URZ ;  /* 0x0000000b04057899 */ /* 0x000fe400080006ff */
[----:B------:R-:W-:Y:S01]  /*0900*/  USHF.L.U32 UR4, UR4, 0x1, URZ ;  /* 0x0000000104047899 */ /* 0x000fe200080006ff */
[----:B------:R-:W1:Y:S11]  /*0910*/  FENCE.VIEW.ASYNC.S ;  /* 0x00000000000073c6 */ /* 0x000e760000000000 */
[----:B-1----:R2:W1:Y:S01]  /*0920*/  SYNCS.EXCH.64 URZ, [UR6+0x90], UR4 ;  /* 0x0000900406ff75b2 */ /* 0x0024620008000100 */
[----:B------:R2:W1:Y:S02]  /*0930*/  SYNCS.EXCH.64 URZ, [UR6+0x98], UR4 ;  /* 0x0000980406ff75b2 */ /* 0x0004640008000100 */
[----:B--2---:R-:W-:Y:S01]  /*0940*/  NOP ;  /* 0x0000000000007918 */ /* 0x004fe20000000000 */
.L_x_11:
[----:B------:R-:W2:Y:S01]  /*0950*/  SHFL.IDX PT, R2, R90, RZ, 0x1f ;  /* 0x00001fff5a027589 */ /* 0x000ea200000e0000 */
[----:B------:R-:W-:Y:S01]  /*0960*/  NOP ;  /* 0x0000000000007918 */ /* 0x000fe20000000000 */
[----:B--2---:R-:W-:-:S13]  /*0970*/  ISETP.NE.AND P0, PT, R2, 0x4, PT ;  /* 0x000000040200780c */ /* 0x004fda0003f05270 */
[----:B------:R-:W-:Y:S05]  /*0980*/  @P0 BRA `(.L_x_12) ;  /* 0x00000000004c0947 */ /* 0x000fea0003800000 */
[----:B-1----:R-:W1:Y:S01]  /*0990*/  S2UR UR6, SR_CgaCtaId ;  /* 0x00000000000679c3 */ /* 0x002e620000008800 */
[----:B------:R-:W-:Y:S01]  /*09a0*/  UMOV UR4, 0xe20 ;  /* 0x00000e2000047882 */ /* 0x000fe20000000000 */
[----:B------:R-:W-:Y:S01]  /*09b0*/  UMOV UR5, 0x400 ;  /* 0x0000040000057882 */ /* 0x000fe20000000000 */
[----:B------:R-:W-:Y:S01]  /*09c0*/  USEL UR4, UR4, 0xc20, UP3 ;  /* 0x00000c2004047887 */ /* 0x000fe20009800000 */
[----:B------:R-:W-:Y:S01]  /*09d0*/  UMOV UR8, 0x1 ;  /* 0x0000000100087882 */ /* 0x000fe20000000000 */
[----:B------:R-:W-:Y:S01]  /*09e0*/  ELECT P0, URZ, PT ;  /* 0x0000000000ff782f */ /* 0x000fe20003800000 */
[----:B------:R-:W-:-:S04]  /*09f0*/  UIADD3 UR8, UPT, UPT, -UR8, 0x100000, URZ ;  /* 0x0010000008087890 */ /* 0x000fc8000fffe1ff */
[----:B------:R-:W-:Y:S02]  /*0a00*/  USHF.L.U32 UR9, UR8, 0xb, URZ ;  /* 0x0000000b08097899 */ /* 0x000fe400080006ff */
[----:B------:R-:W-:Y:S02]  /*0a10*/  USHF.L.U32 UR8, UR8, 0x1, URZ ;  /* 0x0000000108087899 */ /* 0x000fe400080006ff */
[----:B-1----:R-:W-:Y:S02]  /*0a20*/  ULEA UR6, UR6, UR5, 0x18 ;  /* 0x0000000506067291 */ /* 0x002fe4000f8ec0ff */
[----:B------:R-:W-:-:S04]  /*0a30*/  UIADD3 UR4, UPT, UPT, -UR4, 0x100000, URZ ;  /* 0x0010000004047890 */ /* 0x000fc8000fffe1ff */
[----:B------:R-:W-:Y:S02]  /*0a40*/  USHF.L.U32 UR5, UR4, 0xb, URZ ;  /* 0x0000000b04057899 */ /* 0x000fe400080006ff */
[----:B------:R-:W-:Y:S01]  /*0a50*/  USHF.L.U32 UR4, UR4, 0x1, URZ ;  /* 0x0000000104047899 */ /* 0x000fe200080006ff */
[----:B------:R-:W1:Y:S03]  /*0a60*/  FENCE.VIEW.ASYNC.S ;  /* 0x00000000000073c6 */ /* 0x000e660000000000 */
[----:B-1----:R2:W1:Y:S08]  /*0a70*/  SYNCS.EXCH.64 URZ, [UR6+0xa0], UR8 ;  /* 0x0000a00806ff75b2 */ /* 0x0024700008000100 */
[----:B------:R2:W1:Y:S01]  /*0a80*/  SYNCS.EXCH.64 URZ, [UR6+0xb0], UR4 ;  /* 0x0000b00406ff75b2 */ /* 0x0004620008000100 */
[----:B------:R2:W1:Y:S01]  /*0a90*/  SYNCS.EXCH.64 URZ, [UR6+0xa8], UR8 ;  /* 0x0000a80806ff75b2 */ /* 0x0004620008000100 */
[----:B------:R2:W1:Y:S02]  /*0aa0*/  SYNCS.EXCH.64 URZ, [UR6+0xb8], UR4 ;  /* 0x0000b80406ff75b2 */ /* 0x0004640008000100 */
[----:B--2---:R-:W-:Y:S01]  /*0ab0*/  NOP ;  /* 0x0000000000007918 */ /* 0x004fe20000000000 */
.L_x_12:
        /* <DEDUP_REMOVED lines=26> */
.L_x_13:
[----:B------:R-:W2:Y:S01]  /*0c60*/  SHFL.IDX PT, R2, R90, RZ, 0x1f ;  /* 0x00001fff5a027589 */ /* 0x000ea200000e0000 */
[----:B------:R-:W-:Y:S01]  /*0c70*/  NOP ;  /* 0x0000000000007918 */ /* 0x000fe20000000000 */
[----:B--2---:R-:W-:-:S13]  /*0c80*/  ISETP.NE.AND P0, PT, R2, 0x3, PT ;  /* 0x000000030200780c */ /* 0x004fda0003f05270 */
[----:B------:R-:W-:Y:S05]  /*0c90*/  @P0 BRA `(.L_x_14) ;  /* 0x0000000000380947 */ /* 0x000fea0003800000 */
[----:B------:R-:W2:Y:S01]  /*0ca0*/  S2UR UR5, SR_CgaCtaId ;  /* 0x00000000000579c3 */ /* 0x000ea20000008800 */
[----:B-1----:R-:W-:Y:S01]  /*0cb0*/  UMOV UR4, 0x400 ;  /* 0x0000040000047882 */ /* 0x002fe20000000000 */
[----:B------:R-:W-:Y:S01]  /*0cc0*/  UMOV UR6, 0x20 ;  /* 0x0000002000067882 */ /* 0x000fe20000000000 */
[----:B------:R-:W-:Y:S01]  /*0cd0*/  ELECT P0, URZ, PT ;  /* 0x0000000000ff782f */ /* 0x000fe20003800000 */
[----:B------:R-:W-:-:S04]  /*0ce0*/  UIADD3 UR6, UPT, UPT, -UR6, 0x100000, URZ ;  /* 0x0010000006067890 */ /* 0x000fc8000fffe1ff */
[----:B------:R-:W-:Y:S02]  /*0cf0*/  USHF.L.U32 UR7, UR6, 0xb, URZ ;  /* 0x0000000b06077899 */ /* 0x000fe400080006ff */
[----:B------:R-:W-:Y:S02]  /*0d00*/  USHF.L.U32 UR6, UR6, 0x1, URZ ;  /* 0x0000000106067899 */ /* 0x000fe400080006ff */
[----:B--2---:R-:W-:Y:S01]  /*0d10*/  ULEA UR4, UR5, UR4, 0x18 ;  /* 0x0000000405047291 */ /* 0x004fe2000f8ec0ff */
[----:B------:R-:W1:Y:S11]  /*0d20*/  FENCE.VIEW.ASYNC.S ;  /* 0x00000000000073c6 */ /* 0x000e760000000000 */
[----:B-1----:R2:W1:Y:S01]  /*0d30*/  SYNCS.EXCH.64 URZ, [UR4+0x100], UR6 ;  /* 0x0001000604ff75b2 */ /* 0x0024620008000100 */
[----:B------:R2:W1:Y:S01]  /*0d40*/  SYNCS.EXCH.64 URZ, [UR4+0x110], UR6 ;  /* 0x0001100604ff75b2 */ /* 0x0004620008000100 */
[----:B------:R2:W1:Y:S01]  /*0d50*/  SYNCS.EXCH.64 URZ, [UR4+0x108], UR6 ;  /* 0x0001080604ff75b2 */ /* 0x0004620008000100 */
[----:B------:R2:W1:Y:S02]  /*0d60*/  SYNCS.EXCH.64 URZ, [UR4+0x118], UR6 ;  /* 0x0001180604ff75b2 */ /* 0x0004640008000100 */
[----:B--2---:R-:W-:Y:S01]  /*0d70*/  NOP ;  /* 0x0000000000007918 */ /* 0x004fe20000000000 */
.L_x_14:
[----:B------:R-:W2:Y:S01]  /*0d80*/  LDCU UR33, c[0x0][0x36c] ;  /* 0x00006d80ff2177ac */ /* 0x000ea20008000800 */
[----:B------:R-:W-:Y:S01]  /*0d90*/  ISETP.NE.OR P3, PT, R0, 0x2, !P3 ;  /* 0x000000020000780c */ /* 0x000fe20005f65670 */
[----:B------:R-:W-:Y:S01]  /*0da0*/  NOP ;  /* 0x0000000000007918 */ /* 0x000fe20000000000 */
[----:B------:R-:W-:Y:S01]  /*0db0*/  LOP3.LUT R0, R97, 0x1f, RZ, 0xc0, !PT ;  /* 0x0000001f61007812 */ /* 0x000fe200078ec0ff */
[----:B------:R-:W-:Y:S02]  /*0dc0*/  UISETP.NE.AND UP4, UPT, UR21, URZ, UPT ;  /* 0x000000ff1500728c */ /* 0x000fe4000bf85270 */
[----:B--2---:R-:W-:-:S09]  /*0dd0*/  UISETP.EQ.U32.AND UP0, UPT, UR33, 0x1, UPT ;  /* 0x000000012100788c */ /* 0x004fd2000bf02070 */
[----:B------:R-:W-:Y:S05]  /*0de0*/  BRA.U !UP0, `(.L_x_15) ;  /* 0x0000000108087547 */ /* 0x000fea000b800000 */
[----:B-1-34-:R-:W-:Y:S01]  /*0df0*/  UCGABAR_ARV ;  /* 0x00000000000079c7 */ /* 0x01afe20008000000 */
[----:B------:R-:W-:Y:S05]  /*0e00*/  BRA `(.L_x_16) ;  /* 0x0000000000047947 */ /* 0x000fea0003800000 */
.L_x_15:
[----:B-1-34-:R-:W-:Y:S01]  /*0e10*/  NOP ;  /* 0x0000000000007918 */ /* 0x01afe20000000000 */
.L_x_16:
[----:B------:R-:W1:Y:S01]  /*0e20*/  S2UR UR8, SR_CTAID.X ;  /* 0x00000000000879c3 */ /* 0x000e620000002500 */
[----:B------:R-:W-:-:S05]  /*0e30*/  CS2R.32 R3, SR_CgaSize ;  /* 0x0000000000037805 */ /* 0x000fca0000008a00 */
[----:B------:R-:W-:-:S05]  /*0e40*/  IMAD R3, R3, -0xa0, RZ ;  /* 0xffffff6003037824 */ /* 0x000fca00078e02ff */
[----:B------:R-:W-:-:S14]  /*0e50*/  R2UR UR4, R3 ;  /* 0x00000000030472ca */ /* 0x000fdc00000e0000 */
[----:B------:R-:W2:Y:S01]  /*0e60*/  LDCU UR4, c[0x0][UR4+0x2b0] ;  /* 0x00005600040477ac */ /* 0x000ea20008000800 */
[----:B------:R-:W-:-:S05]  /*0e70*/  CS2R.32 R3, SR_CgaSize ;  /* 0x0000000000037805 */ /* 0x000fca0000008a00 */
[----:B------:R-:W-:-:S05]  /*0e80*/  IMAD R3, R3, -0xa0, RZ ;  /* 0xffffff6003037824 */ /* 0x000fca00078e02ff */
[----:B------:R-:W-:-:S14]  /*0e90*/  R2UR UR5, R3 ;  /* 0x00000000030572ca */ /* 0x000fdc00000e0000 */
[----:B------:R-:W3:Y:S01]  /*0ea0*/  LDCU UR5, c[0x0][UR5+0x2b4] ;  /* 0x00005680050577ac */ /* 0x000ee20008000800 */
[----:B------:R-:W4:Y:S01]  /*0eb0*/  S2UR UR9, SR_CTAID.Y ;  /* 0x00000000000979c3 */ /* 0x000f220000002600 */
[----:B------:R-:W-:-:S05]  /*0ec0*/  CS2R.32 R3, SR_CgaSize ;  /* 0x0000000000037805 */ /* 0x000fca0000008a00 */
[----:B------:R-:W-:-:S05]  /*0ed0*/  IMAD R3, R3, -0xa0, RZ ;  /* 0xffffff6003037824 */ /* 0x000fca00078e02ff */
[----:B------:R-:W-:-:S14]  /*0ee0*/  R2UR UR59, R3 ;  /* 0x00000000033b72ca */ /* 0x000fdc00000e0000 */
[----:B------:R-:W3:Y:S01]  /*0ef0*/  LDCU UR59, c[0x0][UR59+0x2a0] ;  /* 0x000054003b3b77ac */ /* 0x000ee20008000800 */
[----:B------:R-:W3:Y:S01]  /*0f00*/  LDCU UR28, c[0x0][0xb24] ;  /* 0x00016480ff1c77ac */ /* 0x000ee20008000800 */
[----:B------:R-:W3:Y:S01]  /*0f10*/  S2UR UR6, SR_CgaCtaId ;  /* 0x00000000000679c3 */ /* 0x000ee20000008800 */
[----:B------:R-:W-:-:S05]  /*0f20*/  CS2R.32 R3, SR_CgaSize ;  /* 0x0000000000037805 */ /* 0x000fca0000008a00 */
[----:B------:R-:W-:-:S05]  /*0f30*/  IMAD R3, R3, -0xa0, RZ ;  /* 0xffffff6003037824 */ /* 0x000fca00078e02ff */
[----:B------:R-:W-:-:S14]  /*0f40*/  R2UR UR62, R3 ;  /* 0x00000000033e72ca */ /* 0x000fdc00000e0000 */
[----:B------:R-:W3:Y:S01]  /*0f50*/  LDCU UR62, c[0x0][UR62+0x2a4] ;  /* 0x000054803e3e77ac */ /* 0x000ee20008000800 */
[----:B------:R-:W-:Y:S01]  /*0f60*/  UMOV UR27, 0x1111 ;  /* 0x00001111001b7882 */ /* 0x000fe20000000000 */
[----:B------:R-:W-:Y:S01]  /*0f70*/  UMOV UR26, 0xf ;  /* 0x0000000f001a7882 */ /* 0x000fe20000000000 */
[----:B------:R-:W3:Y:S01]  /*0f80*/  LDCU UR42, c[0x0][0xb24] ;  /* 0x00016480ff2a77ac */ /* 0x000ee20008000800 */
[----:B-1----:R-:W-:Y:S01]  /*0f90*/  I2FP.F32.U32 R3, UR8 ;  /* 0x0000000800037c45 */ /* 0x002fe20008201000 */
[----:B------:R-:W1:Y:S01]  /*0fa0*/  S2UR UR36, SR_CTAID.Z ;  /* 0x00000000002479c3 */ /* 0x000e620000002700 */
[----:B------:R-:W1:Y:S03]  /*0fb0*/  LDCU UR29, c[0x0][0xb30] ;  /* 0x00016600ff1d77ac */ /* 0x000e660008000800 */
[----:B--2---:R-:W-:Y:S01]  /*0fc0*/  FMUL R3, R3, UR4 ;  /* 0x0000000403037c20 */ /* 0x004fe20008400000 */
[----:B------:R-:W-:Y:S01]  /*0fd0*/  UISETP.NE.AND UP6, UPT, UR21, 0x2, UPT ;  /* 0x000000021500788c */ /* 0x000fe2000bfc5270 */
[----:B----4-:R-:W-:Y:S01]  /*0fe0*/  I2FP.F32.U32 R2, UR9 ;  /* 0x0000000900027c45 */ /* 0x010fe20008201000 */
[----:B---3--:R-:W-:-:S03]  /*0ff0*/  UISETP.GE.AND UP5, UPT, UR28, 0x1, UPT ;  /* 0x000000011c00788c */ /* 0x008fc6000bfa6270 */
[----:B------:R-:W2:Y:S01]  /*1000*/  F2I.U32.TRUNC.NTZ R3, R3 ;  /* 0x0000000300037305 */ /* 0x000ea2000020f000 */
[----:B------:R-:W-:Y:S01]  /*1010*/  UMOV UR16, UR8 ;  /* 0x0000000800107c82 */ /* 0x000fe20008000000 */
[----:B------:R-:W-:Y:S01]  /*1020*/  FMUL R2, R2, UR5 ;  /* 0x0000000502027c20 */ /* 0x000fe20008400000 */
[----:B------:R-:W-:Y:S01]  /*1030*/  UMOV UR20, UR9 ;  /* 0x0000000900147c82 */ /* 0x000fe20008000000 */
[----:B------:R-:W-:Y:S02]  /*1040*/  ULOP3.LUT UR50, UR6, 0x3, URZ, 0xc0, !UPT ;  /* 0x0000000306327892 */ /* 0x000fe4000f8ec0ff */
[----:B------:R-:W-:Y:S02]  /*1050*/  ULOP3.LUT UR4, UR6, 0xc, URZ, 0xc0, !UPT ;  /* 0x0000000c06047892 */ /* 0x000fe4000f8ec0ff */
[----:B------:R-:W3:Y:S01]  /*1060*/  F2I.U32.TRUNC.NTZ R2, R2 ;  /* 0x0000000200027305 */ /* 0x000ee2000020f000 */
[----:B------:R-:W-:Y:S02]  /*1070*/  USHF.R.U32.HI UR32, URZ, 0x2, UR6 ;  /* 0x00000002ff207899 */ /* 0x000fe40008011606 */
[----:B------:R-:W-:-:S02]  /*1080*/  USHF.L.U32 UR31, UR6, 0x9, URZ ;  /* 0x00000009061f7899 */ /* 0x000fc400080006ff */
[----:B------:R-:W-:Y:S02]  /*1090*/  USHF.L.U32 UR30, UR6, 0xd, URZ ;  /* 0x0000000d061e7899 */ /* 0x000fe400080006ff */
[----:B------:R-:W-:Y:S01]  /*10a0*/  UISETP.GT.U32.AND UP1, UPT, UR50, 0xffff, UPT ;  /* 0x0000ffff3200788c */ /* 0x000fe2000bf24070 */
[----:B--2---:R-:W-:Y:S01]  /*10b0*/  R2UR UR7, R3 ;  /* 0x00000000030772ca */ /* 0x004fe200000e0000 */
[----:B------:R-:W-:Y:S02]  /*10c0*/  UISETP.GT.U32.AND UP0, UPT, UR4, 0xffff, UPT ;  /* 0x0000ffff0400788c */ /* 0x000fe4000bf04070 */
[----:B------:R-:W-:Y:S02]  /*10d0*/  USEL UR5, UR50, 0xffff, !UP1 ;  /* 0x0000ffff32057887 */ /* 0x000fe4000c800000 */
[----:B------:R-:W-:Y:S01]  /*10e0*/  USEL UR4, UR4, 0xffff, !UP0 ;  /* 0x0000ffff04047887 */ /* 0x000fe2000c000000 */
[----:B---3--:R-:W-:Y:S01]  /*10f0*/  R2UR UR6, R2 ;  /* 0x00000000020672ca */ /* 0x008fe200000e0000 */
[----:B------:R-:W-:Y:S01]  /*1100*/  ULOP3.LUT UR5, UR5, 0xffff, URZ, 0xc0, !UPT ;  /* 0x0000ffff05057892 */ /* 0x000fe2000f8ec0ff */
[----:B------:R-:W-:Y:S01]  /*1110*/  PRMT R2, RZ, 0x7610, R2 ;  /* 0x00007610ff027816 */ /* 0x000fe20000000002 */
[----:B------:R-:W-:-:S02]  /*1120*/  ULOP3.LUT UR4, UR4, 0xffff, URZ, 0xc0, !UPT ;  /* 0x0000ffff04047892 */ /* 0x000fc4000f8ec0ff */
[----:B------:R-:W-:Y:S02]  /*1130*/  USHF.L.U32 UR27, UR27, UR5, URZ ;  /* 0x000000051b1b7299 */ /* 0x000fe400080006ff */
[----:B------:R-:W-:Y:S02]  /*1140*/  USHF.L.U32 UR26, UR26, UR4, URZ ;  /* 0x000000041a1a7299 */ /* 0x000fe400080006ff */
[----:B------:R-:W-:Y:S02]  /*1150*/  UIADD3 UR5, UPT, UPT, -UR7, URZ, URZ ;  /* 0x000000ff07057290 */ /* 0x000fe4000fffe1ff */
[----:B------:R-:W-:Y:S02]  /*1160*/  ULOP3.LUT UR31, UR31, 0x1800, URZ, 0xc0, !UPT ;  /* 0x000018001f1f7892 */ /* 0x000fe4000f8ec0ff */
[----:B------:R-:W-:Y:S02]  /*1170*/  UIADD3 UR4, UPT, UPT, -UR6, URZ, URZ ;  /* 0x000000ff06047290 */ /* 0x000fe4000fffe1ff */
[----:B------:R-:W-:-:S02]  /*1180*/  ULOP3.LUT UR30, UR30, 0x6000, URZ, 0xc0, !UPT ;  /* 0x000060001e1e7892 */ /* 0x000fc4000f8ec0ff */
[----:B------:R-:W-:Y:S02]  /*1190*/  UIMAD UR59, UR59, UR5, UR8 ;  /* 0x000000053b3b72a4 */ /* 0x000fe4000f8e0208 */
[----:B------:R-:W-:Y:S01]  /*11a0*/  UIMAD UR62, UR62, UR4, UR9 ;  /* 0x000000043e3e72a4 */ /* 0x000fe2000f8e0209 */
[----:B-1----:R-:W-:Y:S11]  /*11b0*/  BRA.U UP4, `(.L_x_17) ;  /* 0x0000000104c47547 */ /* 0x002ff6000b800000 */
[----:B------:R-:W-:Y:S02]  /*11c0*/  UISETP.NE.AND UP0, UPT, UR62, URZ, UPT ;  /* 0x000000ff3e00728c */ /* 0x000fe4000bf05270 */
[----:B------:R-:W-:Y:S02]  /*11d0*/  UISETP.NE.AND UP2, UPT, UR62, 0x1, UPT ;  /* 0x000000013e00788c */ /* 0x000fe4000bf45270 */
[----:B------:R-:W-:Y:S02]  /*11e0*/  UISETP.NE.AND UP1, UPT, UR59, URZ, UP0 ;  /* 0x000000ff3b00728c */ /* 0x000fe40008725270 */
[----:B------:R-:W-:Y:S02]  /*11f0*/  USEL UR6, URZ, 0x2, UP0 ;  /* 0x00000002ff067887 */ /* 0x000fe40008000000 */
[----:B------:R-:W-:Y:S02]  /*1200*/  USEL UR9, URZ, 0x1, UP1 ;  /* 0x00000001ff097887 */ /* 0x000fe40008800000 */
[----:B------:R-:W-:-:S02]  /*1210*/  UISETP.NE.AND UP1, UPT, UR62, 0x2, UPT ;  /* 0x000000023e00788c */ /* 0x000fc4000bf25270 */
[----:B------:R-:W-:Y:S02]  /*1220*/  USEL UR12, URZ, 0x4, UP0 ;  /* 0x00000004ff0c7887 */ /* 0x000fe40008000000 */
[----:B------:R-:W-:Y:S02]  /*1230*/  USEL UR17, URZ, 0x8, UP0 ;  /* 0x00000008ff117887 */ /* 0x000fe40008000000 */
[----:B------:R-:W-:Y:S02]  /*1240*/  UISETP.NE.AND UP0, UPT, UR62, 0x3, UPT ;  /* 0x000000033e00788c */ /* 0x000fe4000bf05270 */
[----:B------:R-:W-:Y:S02]  /*1250*/  USEL UR4, URZ, 0x100, UP1 ;  /* 0x00000100ff047887 */ /* 0x000fe40008800000 */
[----:B------:R-:W-:Y:S02]  /*1260*/  USEL UR10, URZ, 0x200, UP1 ;  /* 0x00000200ff0a7887 */ /* 0x000fe40008800000 */
[----:B------:R-:W-:-:S02]  /*1270*/  USEL UR14, URZ, 0x400, UP1 ;  /* 0x00000400ff0e7887 */ /* 0x000fc40008800000 */
[----:B------:R-:W-:Y:S02]  /*1280*/  USEL UR19, URZ, 0x800, UP1 ;  /* 0x00000800ff137887 */ /* 0x000fe40008800000 */
[----:B------:R-:W-:Y:S02]  /*1290*/  USEL UR5, URZ, 0x10, UP2 ;  /* 0x00000010ff057887 */ /* 0x000fe40009000000 */
[----:B------:R-:W-:Y:S02]  /*12a0*/  UISETP.NE.AND UP1, UPT, UR59, URZ, UPT ;  /* 0x000000ff3b00728c */ /* 0x000fe4000bf25270 */
[----:B------:R-:W-:Y:S02]  /*12b0*/  USEL UR7, URZ, 0x1000, UP0 ;  /* 0x00001000ff077887 */ /* 0x000fe40008000000 */
[----:B------:R-:W-:Y:S02]  /*12c0*/  USEL UR11, URZ, 0x2000, UP0 ;  /* 0x00002000ff0b7887 */ /* 0x000fe40008000000 */
[----:B------:R-:W-:-:S02]  /*12d0*/  USEL UR15, URZ, 0x4000, UP0 ;  /* 0x00004000ff0f7887 */ /* 0x000fc40008000000 */
[----:B------:R-:W-:Y:S02]  /*12e0*/  USEL UR22, URZ, 0x8000, UP0 ;  /* 0x00008000ff167887 */ /* 0x000fe40008000000 */
[----:B------:R-:W-:Y:S02]  /*12f0*/  UISETP.NE.AND UP0, UPT, UR59, 0x1, UPT ;  /* 0x000000013b00788c */ /* 0x000fe4000bf05270 */
[----:B------:R-:W-:Y:S02]  /*1300*/  USEL UR5, UR5, 0x10, UP1 ;  /* 0x0000001005057887 */ /* 0x000fe40008800000 */
[----:B------:R-:W-:Y:S02]  /*1310*/  USEL UR4, UR4, 0x100, UP1 ;  /* 0x0000010004047887 */ /* 0x000fe40008800000 */
[----:B------:R-:W-:Y:S02]  /*1320*/  USEL UR8, URZ, 0x20, UP2 ;  /* 0x00000020ff087887 */ /* 0x000fe40009000000 */
[----:B------:R-:W-:-:S02]  /*1330*/  USEL UR7, UR7, 0x1000, UP1 ;  /* 0x0000100007077887 */ /* 0x000fc40008800000 */
[----:B------:R-:W-:Y:S02]  /*1340*/  USEL UR6, UR6, 0x2, UP0 ;  /* 0x0000000206067887 */ /* 0x000fe40008000000 */
[----:B------:R-:W-:Y:S02]  /*1350*/  UIADD3 UR4, UPT, UPT, UR4, UR5, UR9 ;  /* 0x0000000504047290 */ /* 0x000fe4000fffe009 */
[----:B------:R-:W-:Y:S02]  /*1360*/  UISETP.NE.AND UP1, UPT, UR59, 0x2, UPT ;  /* 0x000000023b00788c */ /* 0x000fe4000bf25270 */
[----:B------:R-:W-:Y:S02]  /*1370*/  USEL UR8, UR8, 0x20, UP0 ;  /* 0x0000002008087887 */ /* 0x000fe40008000000 */
[----:B------:R-:W-:Y:S02]  /*1380*/  USEL UR5, UR10, 0x200, UP0 ;  /* 0x000002000a057887 */ /* 0x000fe40008000000 */
[----:B------:R-:W-:-:S02]  /*1390*/  UIADD3 UR4, UPT, UPT, UR6, UR7, UR4 ;  /* 0x0000000706047290 */ /* 0x000fc4000fffe004 */
[----:B------:R-:W-:Y:S02]  /*13a0*/  USEL UR13, URZ, 0x40, UP2 ;  /* 0x00000040ff0d7887 */ /* 0x000fe40009000000 */
[----:B------:R-:W-:Y:S02]  /*13b0*/  USEL UR9, UR11, 0x2000, UP0 ;  /* 0x000020000b097887 */ /* 0x000fe40008000000 */
[----:B------:R-:W-:Y:S02]  /*13c0*/  USEL UR7, UR12, 0x4, UP1 ;  /* 0x000000040c077887 */ /* 0x000fe40008800000 */
[----:B------:R-:W-:Y:S02]  /*13d0*/  UIADD3 UR4, UPT, UPT, UR5, UR8, UR4 ;  /* 0x0000000805047290 */ /* 0x000fe4000fffe004 */
[----:B------:R-:W-:Y:S02]  /*13e0*/  UISETP.NE.AND UP0, UPT, UR59, 0x3, UPT ;  /* 0x000000033b00788c */ /* 0x000fe4000bf05270 */
[----:B------:R-:W-:-:S02]  /*13f0*/  USEL UR6, UR13, 0x40, UP1 ;  /* 0x000000400d067887 */ /* 0x000fc40008800000 */
[----:B------:R-:W-:Y:S02]  /*1400*/  USEL UR5, UR14, 0x400, UP1 ;  /* 0x000004000e057887 */ /* 0x000fe40008800000 */
[----:B------:R-:W-:Y:S02]  /*1410*/  UIADD3 UR4, UPT, UPT, UR7, UR9, UR4 ;  /* 0x0000000907047290 */ /* 0x000fe4000fffe004 */
[----:B------:R-:W-:Y:S02]  /*1420*/  USEL UR18, URZ, 0x80, UP2 ;  /* 0x00000080ff127887 */ /* 0x000fe40009000000 */
[----:B------:R-:W-:Y:S02]  /*1430*/  USEL UR9, UR15, 0x4000, UP1 ;  /* 0x000040000f097887 */ /* 0x000fe40008800000 */
[----:B------:R-:W-:Y:S02]  /*1440*/  USEL UR8, UR17, 0x8, UP0 ;  /* 0x0000000811087887 */ /* 0x000fe40008000000 */
[----:B------:R-:W-:-:S02]  /*1450*/  UIADD3 UR4, UPT, UPT, UR5, UR6, UR4 ;  /* 0x0000000605047290 */ /* 0x000fc4000fffe004 */
[----:B------:R-:W-:Y:S02]  /*1460*/  USEL UR7, UR18, 0x80, UP0 ;  /* 0x0000008012077887 */ /* 0x000fe40008000000 */
[----:B------:R-:W-:Y:S02]  /*1470*/  USEL UR6, UR19, 0x800, UP0 ;  /* 0x0000080013067887 */ /* 0x000fe40008000000 */
[----:B------:R-:W-:Y:S02]  /*1480*/  UIADD3 UR4, UPT, UPT, UR8, UR9, UR4 ;  /* 0x0000000908047290 */ /* 0x000fe4000fffe004 */
[----:B------:R-:W-:Y:S02]  /*1490*/  USEL UR5, UR22, 0x8000, UP0 ;  /* 0x0000800016057887 */ /* 0x000fe40008000000 */
[----:B------:R-:W-:-:S04]  /*14a0*/  UIADD3 UR4, UPT, UPT, UR6, UR7, UR4 ;  /* 0x0000000706047290 */ /* 0x000fc8000fffe004 */
[----:B------:R-:W-:-:S06]  /*14b0*/  UIADD3 UR4, UPT, UPT, UR4, UR5, URZ ;  /* 0x0000000504047290 */ /* 0x000fcc000fffe0ff */
[----:B------:R-:W-:Y:S02]  /*14c0*/  MOV R2, UR4 ;  /* 0x0000000400027c02 */ /* 0x000fe40008000f00 */
.L_x_17:
[----:B------:R-:W-:Y:S05]  /*14d0*/  BRA.U !UP5, `(.L_x_18) ;  /* 0x000000010dd47547 */ /* 0x000fea000b800000 */
[----:B------:R-:W1:Y:S01]  /*14e0*/  LDCU.128 UR12, c[0x0][0xb10] ;  /* 0x00016200ff0c77ac */ /* 0x000e620008000c00 */
[----:B------:R-:W2:Y:S01]  /*14f0*/  LDCU UR6, c[0x0][0x370] ;  /* 0x00006e00ff0677ac */ /* 0x000ea20008000800 */
[----:B------:R-:W3:Y:S01]  /*1500*/  LDCU UR5, c[0x0][0x374] ;  /* 0x00006e80ff0577ac */ /* 0x000ee20008000800 */
[----:B------:R-:W4:Y:S01]  /*1510*/  LDCU UR17, c[0x0][0xb0c] ;  /* 0x00016180ff1177ac */ /* 0x000f220008000800 */
[----:B------:R-:W4:Y:S01]  /*1520*/  LDCU UR7, c[0x0][0xb20] ;  /* 0x00016400ff0777ac */ /* 0x000f220008000800 */
[----:B------:R-:W4:Y:S01]  /*1530*/  LDCU.64 UR8, c[0x0][0xb28] ;  /* 0x00016500ff0877ac */ /* 0x000f220008000a00 */
[----:B-1----:R-:W-:Y:S02]  /*1540*/  UISETP.NE.AND UP0, UPT, UR14, 0x1, UPT ;  /* 0x000000010e00788c */ /* 0x002fe4000bf05270 */
[----:B---3--:R-:W-:Y:S02]  /*1550*/  UIMAD.WIDE.U32 UR10, UR5, UR15, URZ ;  /* 0x0000000f050a72a5 */ /* 0x008fe4000f8e00ff */
[----:B--2---:R-:W-:-:S02]  /*1560*/  UIMAD.WIDE.U32 UR22, UR6, UR12, URZ ;  /* 0x0000000c061672a5 */ /* 0x004fc4000f8e00ff */
[----:B----4-:R-:W-:Y:S02]  /*1570*/  UISETP.NE.AND UP1, UPT, UR17, 0x1, UPT ;  /* 0x000000011100788c */ /* 0x010fe4000bf25270 */
[----:B------:R-:W-:Y:S01]  /*1580*/  UISETP.NE.AND UP2, UPT, UR28, 0x1, UPT ;  /* 0x000000011c00788c */ /* 0x000fe2000bf45270 */
[----:B------:R-:W-:Y:S02]  /*1590*/  UMOV UR10, UR11 ;  /* 0x0000000b000a7c82 */ /* 0x000fe40008000000 */
[----:B------:R-:W-:Y:S01]  /*15a0*/  UMOV UR22, UR23 ;  /* 0x0000001700167c82 */ /* 0x000fe20008000000 */
[----:B------:R-:W-:Y:S02]  /*15b0*/  @UP0 USHF.R.U32.HI UR5, URZ, UR7, UR10 ;  /* 0x00000007ff050299 */ /* 0x000fe4000801160a */
[----:B------:R-:W-:Y:S02]  /*15c0*/  UIMAD.WIDE.U32 UR24, UR20, UR15, URZ ;  /* 0x0000000f141872a5 */ /* 0x000fe4000f8e00ff */
[----:B------:R-:W-:-:S02]  /*15d0*/  UIMAD.WIDE.U32 UR10, UR5, UR8, URZ ;  /* 0x00000008050a72a5 */ /* 0x000fc4000f8e00ff */
[----:B------:R-:W-:Y:S02]  /*15e0*/  @UP1 USHF.R.U32.HI UR6, URZ, UR13, UR22 ;  /* 0x0000000dff061299 */ /* 0x000fe40008011616 */
[----:B------:R-:W-:Y:S02]  /*15f0*/  UIMAD.WIDE.U32 UR18, UR16, UR12, URZ ;  /* 0x0000000c101272a5 */ /* 0x000fe4000f8e00ff */
[----:B------:R-:W-:Y:S01]  /*1600*/  UIMAD.WIDE.U32 UR22, UR6, UR8, URZ ;  /* 0x00000008061672a5 */ /* 0x000fe2000f8e00ff */
[----:B------:R-:W-:Y:S01]  /*1610*/  UMOV UR4, UR25 ;  /* 0x0000001900047c82 */ /* 0x000fe20008000000 */
[----:B------:R-:W-:Y:S01]  /*1620*/  UMOV UR10, UR11 ;  /* 0x0000000b000a7c82 */ /* 0x000fe20008000000 */
[----:B------:R-:W-:Y:S02]  /*1630*/  USHF.R.U32.HI UR4, URZ, UR7, UR4 ;  /* 0x00000007ff047299 */ /* 0x000fe40008011604 */
[----:B------:R-:W-:Y:S02]  /*1640*/  @UP2 USHF.R.U32.HI UR5, URZ, UR9, UR10 ;  /* 0x00000009ff052299 */ /* 0x000fe4000801160a */
[----:B------:R-:W-:Y:S01]  /*1650*/  UMOV UR7, UR23 ;  /* 0x0000001700077c82 */ /* 0x000fe20008000000 */
[----:B------:R-:W-:Y:S01]  /*1660*/  UMOV UR18, UR19 ;  /* 0x0000001300127c82 */ /* 0x000fe20008000000 */
[----:B------:R-:W-:-:S02]  /*1670*/  @UP2 USHF.R.U32.HI UR6, URZ, UR9, UR7 ;  /* 0x00000009ff062299 */ /* 0x000fc40008011607 */
[----:B------:R-:W-:Y:S02]  /*1680*/  USHF.R.U32.HI UR13, URZ, UR13, UR18 ;  /* 0x0000000dff0d7299 */ /* 0x000fe40008011612 */
[----:B------:R-:W-:Y:S02]  /*1690*/  USEL UR4, UR20, UR4, !UP0 ;  /* 0x0000000414047287 */ /* 0x000fe4000c000000 */
[----:B------:R-:W-:Y:S02]  /*16a0*/  UIMAD UR7, UR5, UR28, URZ ;  /* 0x0000001c050772a4 */ /* 0x000fe4000f8e02ff */
[----:B------:R-:W-:Y:S02]  /*16b0*/  USEL UR5, UR16, UR13, !UP1 ;  /* 0x0000000d10057287 */ /* 0x000fe4000c800000 */
[----:B------:R-:W-:Y:S02]  /*16c0*/  UIMAD UR12, UR6, UR28, URZ ;  /* 0x0000001c060c72a4 */ /* 0x000fe4000f8e02ff */
[----:B------:R-:W-:-:S02]  /*16d0*/  UISETP.GE.AND UP0, UPT, UR4, UR7, UPT ;  /* 0x000000070400728c */ /* 0x000fc4000bf06270 */
[----:B------:R-:W-:Y:S02]  /*16e0*/  UIMAD.WIDE.U32 UR10, UR4, UR8, URZ ;  /* 0x00000008040a72a5 */ /* 0x000fe4000f8e00ff */
[----:B------:R-:W-:Y:S02]  /*16f0*/  UISETP.GE.OR UP0, UPT, UR5, UR12, UP0 ;  /* 0x0000000c0500728c */ /* 0x000fe40008706670 */
[----:B------:R-:W-:Y:S02]  /*1700*/  UIMAD.WIDE.U32 UR12, UR5, UR8, URZ ;  /* 0x00000008050c72a5 */ /* 0x000fe4000f8e00ff */
[----:B------:R-:W-:Y:S01]  /*1710*/  UIADD3 UR10, UPT, UPT, -UR4, URZ, URZ ;  /* 0x000000ff040a7290 */ /* 0x000fe2000fffe1ff */
[----:B------:R-:W-:Y:S01]  /*1720*/  UMOV UR8, UR11 ;  /* 0x0000000b00087c82 */ /* 0x000fe20008000000 */
[----:B------:R-:W-:Y:S02]  /*1730*/  UIADD3 UR11, UPT, UPT, -UR5, URZ, URZ ;  /* 0x000000ff050b7290 */ /* 0x000fe4000fffe1ff */
[----:B------:R-:W-:-:S03]  /*1740*/  USHF.R.U32.HI UR8, URZ, UR9, UR8 ;  /* 0x00000009ff087299 */ /* 0x000fc60008011608 */
[----:B------:R-:W-:Y:S01]  /*1750*/  @!UP0 UMOV UR7, UR13 ;  /* 0x0000000d00078c82 */ /* 0x000fe20008000000 */
[----:B------:R-:W-:Y:S02]  /*1760*/  UIMAD UR20, UR14, UR10, UR20 ;  /* 0x0000000a0e1472a4 */ /* 0x000fe4000f8e0214 */
[----:B------:R-:W-:Y:S02]  /*1770*/  USEL UR8, UR4, UR8, !UP2 ;  /* 0x0000000804087287 */ /* 0x000fe4000d000000 */
[----:B------:R-:W-:Y:S02]  /*1780*/  @!UP0 USHF.R.U32.HI UR7, URZ, UR9, UR7 ;  /* 0x00000009ff078299 */ /* 0x000fe40008011607 */
[----:B------:R-:W-:Y:S02]  /*1790*/  UIADD3 UR9, UPT, UPT, -UR8, URZ, URZ ;  /* 0x000000ff08097290 */ /* 0x000fe4000fffe1ff */
[----:B------:R-:W-:Y:S02]  /*17a0*/  @!UP0 USEL UR7, UR5, UR7, !UP2 ;  /* 0x0000000705078287 */ /* 0x000fe4000d000000 */
[----:B------:R-:W-:-:S02]  /*17b0*/  UIMAD UR9, UR28, UR9, UR4 ;  /* 0x000000091c0972a4 */ /* 0x000fc4000f8e0204 */
[----:B------:R-:W-:Y:S02]  /*17c0*/  @!UP0 UIADD3 UR8, UPT, UPT, UR8, -UR7, URZ ;  /* 0x8000000708088290 */ /* 0x000fe4000fffe0ff */
[----:B------:R-:W-:Y:S02]  /*17d0*/  @!UP0 UIMAD UR6, UR9, UR6, UR7 ;  /* 0x00000006090682a4 */ /* 0x000fe4000f8e0207 */
[----:B------:R-:W-:Y:S02]  /*17e0*/  @!UP0 UIMAD UR4, UR8, UR28, UR5 ;  /* 0x0000001c080482a4 */ /* 0x000fe4000f8e0205 */
[----:B------:R-:W-:Y:S02]  /*17f0*/  UIMAD UR16, UR17, UR11, UR16 ;  /* 0x0000000b111072a4 */ /* 0x000fe4000f8e0210 */
[----:B------:R-:W-:Y:S01]  /*1800*/  UIMAD UR20, UR4, UR14, UR20 ;  /* 0x0000000e041472a4 */ /* 0x000fe2000f8e0214 */
[----:B------:R-:W-:Y:S02]  /*1810*/  @!UP0 UMOV UR5, UR6 ;  /* 0x0000000600058c82 */ /* 0x000fe40008000000 */
[----:B------:R-:W-:-:S12]  /*1820*/  UIMAD UR16, UR5, UR17, UR16 ;  /* 0x00000011051072a4 */ /* 0x000fd8000f8e0210 */
.L_x_18:
[----:B------:R-:W-:-:S09]  /*1830*/  UISETP.NE.AND UP0, UPT, UR29, 0x1, UPT ;  /* 0x000000011d00788c */ /* 0x000fd2000bf05270 */
[----:B------:R-:W-:Y:S05]  /*1840*/  BRA.U UP0, `(.L_x_19) ;  /* 0x0000000100447547 */ /* 0x000fea000b800000 */
[----:B------:R-:W1:Y:S01]  /*1850*/  LDCU.128 UR8, c[0x0][0xb10] ;  /* 0x00016200ff0877ac */ /* 0x000e620008000c00 */
[----:B------:R-:W2:Y:S01]  /*1860*/  LDCU UR12, c[0x0][0xb0c] ;  /* 0x00016180ff0c77ac */ /* 0x000ea20008000800 */
[----:B------:R-:W3:Y:S01]  /*1870*/  LDCU UR13, c[0x0][0xb20] ;  /* 0x00016400ff0d77ac */ /* 0x000ee20008000800 */
[----:B-1----:R-:W-:Y:S02]  /*1880*/  UIMAD.WIDE.U32 UR6, UR16, UR8, URZ ;  /* 0x00000008100672a5 */ /* 0x002fe4000f8e00ff */
[----:B------:R-:W-:Y:S02]  /*1890*/  UIMAD.WIDE.U32 UR4, UR20, UR11, URZ ;  /* 0x0000000b140472a5 */ /* 0x000fe4000f8e00ff */
[----:B--2---:R-:W-:Y:S02]  /*18a0*/  UISETP.NE.AND UP1, UPT, UR12, 0x1, UPT ;  /* 0x000000010c00788c */ /* 0x004fe4000bf25270 */
[----:B------:R-:W-:Y:S01]  /*18b0*/  UISETP.NE.AND UP0, UPT, UR10, 0x1, UPT ;  /* 0x000000010a00788c */ /* 0x000fe2000bf05270 */
[----:B------:R-:W-:-:S02]  /*18c0*/  UMOV UR6, UR7 ;  /* 0x0000000700067c82 */ /* 0x000fc40008000000 */
[----:B------:R-:W-:Y:S01]  /*18d0*/  UMOV UR4, UR5 ;  /* 0x0000000500047c82 */ /* 0x000fe20008000000 */
[----:B------:R-:W-:Y:S02]  /*18e0*/  USHF.R.U32.HI UR6, URZ, UR9, UR6 ;  /* 0x00000009ff067299 */ /* 0x000fe40008011606 */
[----:B---3--:R-:W-:Y:S02]  /*18f0*/  USHF.R.U32.HI UR4, URZ, UR13, UR4 ;  /* 0x0000000dff047299 */ /* 0x008fe40008011604 */
[----:B------:R-:W-:Y:S02]  /*1900*/  USEL UR5, UR16, UR6, !UP1 ;  /* 0x0000000610057287 */ /* 0x000fe4000c800000 */
[----:B------:R-:W-:-:S04]  /*1910*/  USEL UR4, UR20, UR4, !UP0 ;  /* 0x0000000414047287 */ /* 0x000fc8000c000000 */
[----:B------:R-:W-:Y:S02]  /*1920*/  UIADD3 UR6, UPT, UPT, UR5, -UR4, URZ ;  /* 0x8000000405067290 */ /* 0x000fe4000fffe0ff */
[----:B------:R-:W-:Y:S02]  /*1930*/  UIADD3 UR4, UPT, UPT, -UR5, UR4, URZ ;  /* 0x0000000405047290 */ /* 0x000fe4000fffe1ff */
[----:B------:R-:W-:Y:S02]  /*1940*/  UIMAD UR20, UR6, UR10, UR20 ;  /* 0x0000000a061472a4 */ /* 0x000fe4000f8e0214 */
[----:B------:R-:W-:-:S12]  /*1950*/  UIMAD UR16, UR4, UR12, UR16 ;  /* 0x0000000c041072a4 */ /* 0x000fd8000f8e0210 */
.L_x_19:
[----:B------:R-:W-:-:S09]  /*1960*/  UISETP.EQ.U32.AND UP0, UPT, UR33, 0x1, UPT ;  /* 0x000000012100788c */ /* 0x000fd2000bf02070 */
[----:B------:R-:W-:Y:S05]  /*1970*/  BRA.U !UP0, `(.L_x_20) ;  /* 0x00000001080c7547 */ /* 0x000fea000b800000 */
[----:B------:R-:W-:Y:S01]  /*1980*/  UCGABAR_WAIT ;  /* 0x0000000000007dc7 */ /* 0x000fe20008000000 */
[----:B------:R-:W-:Y:S01]  /*1990*/  CCTL.IVALL ;  /* 0x00000000ff00798f */ /* 0x000fe20002000000 */
[----:B------:R-:W-:Y:S05]  /*19a0*/  BRA `(.L_x_21) ;  /* 0x0000000000047947 */ /* 0x000fea0003800000 */
.L_x_20:
[----:B------:R-:W-:Y:S06]  /*19b0*/  BAR.SYNC.DEFER_BLOCKING 0x0 ;  /* 0x0000000000007b1d */ /* 0x000fec0000010000 */
.L_x_21:
[----:B------:R-:W-:Y:S05]  /*19c0*/  BRA.U UP6, `(.L_x_22) ;  /* 0x0000001106e87547 */ /* 0x000fea000b800000 */
[----:B------:R-:W1:Y:S01]  /*19d0*/  LDCU UR7, c[0x0][0x38c] ;  /* 0x00007180ff0777ac */ /* 0x000e620008000800 */
[----:B------:R-:W2:Y:S01]  /*19e0*/  S2UR UR9, SR_CgaCtaId ;  /* 0x00000000000979c3 */ /* 0x000ea20000008800 */
[----:B------:R-:W-:Y:S01]  /*19f0*/  PLOP3.LUT P1, PT, PT, PT, UP3, 0x80, 0x8 ;  /* 0x000000000008781c */ /* 0x000fe20003f2f038 */
[----:B------:R-:W-:Y:S01]  /*1a00*/  IMAD.MOV.U32 R12, RZ, RZ, 0x1 ;  /* 0x00000001ff0c7424 */ /* 0x000fe200078e00ff */
[----:B------:R-:W-:Y:S01]  /*1a10*/  UMOV UR8, 0x400 ;  /* 0x0000040000087882 */ /* 0x000fe20000000000 */
[----:B------:R-:W-:Y:S01]  /*1a20*/  UISETP.NE.AND UP1, UPT, UR21, URZ, UPT ;  /* 0x000000ff1500728c */ /* 0x000fe2000bf25270 */
[----:B------:R-:W-:Y:S01]  /*1a30*/  ISETP.EQ.OR P2, PT, R0, RZ, P3 ;  /* 0x000000ff0000720c */ /* 0x000fe20001f42670 */
[----:B------:R-:W-:Y:S01]  /*1a40*/  USHF.L.U32 UR5, UR32, 0x4, URZ ;  /* 0x0000000420057899 */ /* 0x000fe200080006ff */
[----:B------:R-:W-:Y:S02]  /*1a50*/  PLOP3.LUT P1, PT, P1, PT, PT, 0x8, 0x80 ;  /* 0x000000000080781c */ /* 0x000fe40000f2e170 */
[----:B------:R-:W-:Y:S01]  /*1a60*/  CS2R R10, SRZ ;  /* 0x00000000000a7805 */ /* 0x000fe2000001ff00 */
[----:B------:R-:W-:Y:S01]  /*1a70*/  IMAD.MOV.U32 R9, RZ, RZ, RZ ;  /* 0x000000ffff097224 */ /* 0x000fe200078e00ff */
[----:B------:R-:W3:Y:S01]  /*1a80*/  LDCU UR43, c[0x0][0x370] ;  /* 0x00006e00ff2b77ac */ /* 0x000ee20008000800 */
[----:B------:R-:W-:Y:S01]  /*1a90*/  IMAD.MOV.U32 R8, RZ, RZ, 0x1 ;  /* 0x00000001ff087424 */ /* 0x000fe200078e00ff */
[----:B------:R-:W4:Y:S01]  /*1aa0*/  LDCU.64 UR28, c[0x0][0x348] ;  /* 0x00006900ff1c77ac */ /* 0x000f220008000a00 */
[----:B-1----:R-:W-:-:S02]  /*1ab0*/  UIADD3 UR6, UPT, UPT, UR7, 0x7f, URZ ;  /* 0x0000007f07067890 */ /* 0x002fc4000fffe0ff */
[----:B------:R-:W-:Y:S02]  /*1ac0*/  UIADD3 UR49, UPT, UPT, UR7, 0xfe, URZ ;  /* 0x000000fe07317890 */ /* 0x000fe4000fffe0ff */
[----:B------:R-:W-:Y:S02]  /*1ad0*/  USHF.R.S32.HI UR4, URZ, 0x1f, UR6 ;  /* 0x0000001fff047899 */ /* 0x000fe40008011406 */
[----:B--2---:R-:W-:Y:S02]  /*1ae0*/  ULEA UR21, UR9, UR8, 0x18 ;  /* 0x0000000809157291 */ /* 0x004fe4000f8ec0ff */
[----:B------:R-:W-:Y:S02]  /*1af0*/  ULEA.HI UR4, UR4, UR6, URZ, 0x7 ;  /* 0x0000000604047291 */ /* 0x000fe4000f8f38ff */
[----:B------:R-:W-:Y:S02]  /*1b00*/  UIADD3 UR6, UPT, UPT, UR7, -0x1, URZ ;  /* 0xffffffff07067890 */ /* 0x000fe4000fffe0ff */
[----:B------:R-:W-:-:S02]  /*1b10*/  USHF.R.S32.HI UR45, URZ, 0x7, UR4 ;  /* 0x00000007ff2d7899 */ /* 0x000fc40008011404 */
[----:B------:R-:W-:Y:S02]  /*1b20*/  UISETP.GE.U32.AND UP2, UPT, UR6, -0xff, UPT ;  /* 0xffffff010600788c */ /* 0x000fe4000bf46070 */
[----:B------:R-:W-:Y:S01]  /*1b30*/  UISETP.LT.U32.AND UP0, UPT, UR45, 0x5, UPT ;  /* 0x000000052d00788c */ /* 0x000fe2000bf01070 */
[----:B------:R-:W1:Y:S03]  /*1b40*/  LDCU UR41, c[0x0][0x374] ;  /* 0x00006e80ff2977ac */ /* 0x000e660008000800 */
[----:B------:R-:W-:Y:S02]  /*1b50*/  USEL UR44, UR45, 0x5, UP0 ;  /* 0x000000052d2c7887 */ /* 0x000fe40008000000 */
[----:B------:R-:W-:Y:S02]  /*1b60*/  ULOP3.LUT UR46, UR5, 0x30, URZ, 0xe2, !UPT ;  /* 0x00000030052e7892 */ /* 0x000fe4000f8ee2ff */
[----:B------:R-:W-:-:S02]  /*1b70*/  UIADD3 UR24, UPT, UPT, UR44, -0x1, URZ ;  /* 0xffffffff2c187890 */ /* 0x000fc4000fffe0ff */
[----:B------:R-:W-:Y:S02]  /*1b80*/  @UP2 UIADD3 UR24, UPT, UPT, UR44, URZ, URZ ;  /* 0x000000ff2c182290 */ /* 0x000fe4000fffe0ff */
[----:B------:R-:W-:Y:S02]  /*1b90*/  USEL UR25, UR48, 0x2, UP1 ;  /* 0x0000000230197887 */ /* 0x000fe40008800000 */
[----:B------:R-:W-:Y:S02]  /*1ba0*/  UIADD3 UR38, UPT, UPT, UR21, 0x6400, UR31 ;  /* 0x0000640015267890 */ /* 0x000fe4000fffe01f */
[----:B------:R-:W-:Y:S02]  /*1bb0*/  UIADD3 UR37, UPT, UPT, UR21, 0x10400, UR30 ;  /* 0x0001040015257890 */ /* 0x000fe4000fffe01e */
[----:B------:R-:W-:Y:S02]  /*1bc0*/  UIADD3 UR47, UPT, UPT, UR45, -UR44, URZ ;  /* 0x8000002c2d2f7290 */ /* 0x000fe4000fffe0ff */
[----:B------:R-:W-:Y:S01]  /*1bd0*/  UIADD3 UR24, UPT, UPT, UR24, 0x1, URZ ;  /* 0x0000000118187890 */ /* 0x000fe2000fffe0ff */
[----:B-1-34-:R-:W-:-:S11]  /*1be0*/  UMOV UR7, URZ ;  /* 0x000000ff00077c82 */ /* 0x01afd60008000000 */
.L_x_42:
[----:B-1----:R-:W1:Y:S02]  /*1bf0*/  S2UR UR4, SR_CgaCtaId ;  /* 0x00000000000479c3 */ /* 0x002e640000008800 */
[----:B-1----:R-:W-:-:S09]  /*1c00*/  UISETP.NE.AND UP0, UPT, UR4, URZ, UPT ;  /* 0x000000ff0400728c */ /* 0x002fd2000bf05270 */
[----:B------:R-:W-:Y:S05]  /*1c10*/  BRA.U UP0, `(.L_x_23) ;  /* 0x0000000100287547 */ /* 0x000fea000b800000 */
[----:B------:R-:W-:Y:S02]  /*1c20*/  LEA R0, R9, UR21, 0x3 ;  /* 0x0000001509007c11 */ /* 0x000fe4000f8e18ff */
[----:B------:R-:W-:-:S04]  /*1c30*/  SHF.L.U32 R3, R8, 0x1f, RZ ;  /* 0x0000001f08037819 */ /* 0x000fc800000006ff */
[----:B------:R-:W1:Y:S02]  /*1c40*/  SYNCS.PHASECHK.TRANS64.TRYWAIT P0, [R0+URZ+0x110], R3 ;  /* 0x00011003000075a7 */ /* 0x000e6400080011ff */
[----:B-1----:R-:W-:Y:S05]  /*1c50*/  @!P0 BRA `(.L_x_24) ;  /* 0x0000007c00988947 */ /* 0x002fea0003800000 */
.L_x_133:
[----:B------:R2:W-:Y:S01]  /*1c60*/  SYNCS.ARRIVE.TRANS64.A1T0 RZ, [R0+URZ+0x100], RZ ;  /* 0x000100ff00ff79a7 */ /* 0x0005e200081000ff */
[----:B------:R-:W-:-:S05]  /*1c70*/  VIADD R9, R9, 0x1 ;  /* 0x0000000109097836 */ /* 0x000fca0000000000 */
[----:B------:R-:W-:-:S04]  /*1c80*/  ISETP.NE.AND P0, PT, R9, 0x2, PT ;  /* 0x000000020900780c */ /* 0x000fc80003f05270 */
[----:B-1----:R-:W-:Y:S02]  /*1c90*/  SEL R3, RZ, 0x1, P0 ;  /* 0x00000001ff037807 */ /* 0x002fe40000000000 */
[----:B------:R-:W-:Y:S02]  /*1ca0*/  SEL R9, R9, RZ, P0 ;  /* 0x000000ff09097207 */ /* 0x000fe40000000000 */
[----:B------:R-:W-:-:S07]  /*1cb0*/  LOP3.LUT R8, R8, R3, RZ, 0x3c, !PT ;  /* 0x0000000308087212 */ /* 0x000fce00078e3cff */
.L_x_23:
[----:B------:R-:W-:Y:S01]  /*1cc0*/  ULEA UR4, UR7, UR21, 0x3 ;  /* 0x0000001507047291 */ /* 0x000fe2000f8e18ff */
[----:B--2---:R-:W-:Y:S01]  /*1cd0*/  SHF.L.U32 R0, R12, 0x1f, RZ ;  /* 0x0000001f0c007819 */ /* 0x004fe200000006ff */
[----:B------:R-:W-:Y:S02]  /*1ce0*/  UISETP.GE.U32.AND UP0, UPT, UR49, 0xff, UPT ;  /* 0x000000ff3100788c */ /* 0x000fe4000bf06070 */
[----:B------:R-:W-:Y:S02]  /*1cf0*/  ULEA UR11, UR20, UR50, 0x2 ;  /* 0x00000032140b7291 */ /* 0x000fe4000f8e10ff */
[----:B------:R-:W-:Y:S02]  /*1d00*/  ULEA UR35, UR16, UR46, 0x6 ;  /* 0x0000002e10237291 */ /* 0x000fe4000f8e30ff */
[----:B------:R-:W-:Y:S01]  /*1d10*/  USHF.L.U32 UR11, UR11, 0x6, URZ ;  /* 0x000000060b0b7899 */ /* 0x000fe200080006ff */
[----:B------:R1:W2:Y:S01]  /*1d20*/  SYNCS.PHASECHK.TRANS64.TRYWAIT P0, [UR4+0x28], R0 ;  /* 0x00002800ff0075a7 */ /* 0x0002a20008001104 */
[----:B------:R-:W-:Y:S01]  /*1d30*/  UMOV UR6, URZ ;  /* 0x000000ff00067c82 */ /* 0x000fe20008000000 */
[----:B------:R-:W-:Y:S09]  /*1d40*/  BRA.U !UP0, `(.L_x_25) ;  /* 0x0000000108c07547 */ /* 0x000ff2000b800000 */
[----:B------:R-:W-:Y:S01]  /*1d50*/  UMOV UR13, URZ ;  /* 0x000000ff000d7c82 */ /* 0x000fe20008000000 */
[----:B------:R-:W-:-:S05]  /*1d60*/  UMOV UR4, UR7 ;  /* 0x0000000700047c82 */ /* 0x000fca0008000000 */
.L_x_31:
[----:B------:R-:W-:Y:S01]  /*1d70*/  ULEA UR33, UR4, UR21, 0x3 ;  /* 0x0000001504217291 */ /* 0x000fe2000f8e18ff */
[----:B--2---:R-:W-:Y:S01]  /*1d80*/  @!P3 MOV R2, 0xa000 ;  /* 0x0000a0000002b802 */ /* 0x004fe20000000f00 */
[----:B--2-4-:R-:W-:Y:S10]  /*1d90*/  @P0 BRA `(.L_x_26) ;  /* 0x00000000000c0947 */ /* 0x014ff40003800000 */
[----:B------:R-:W-:-:S04]  /*1da0*/  SHF.L.U32 R3, R12, 0x1f, RZ ;  /* 0x0000001f0c037819 */ /* 0x000fc800000006ff */
[----:B------:R-:W2:Y:S02]  /*1db0*/  SYNCS.PHASECHK.TRANS64.TRYWAIT P0, [UR33+0x28], R3 ;  /* 0x00002803ff0075a7 */ /* 0x000ea40008001121 */
[----:B--2---:R-:W-:Y:S05]  /*1dc0*/  @!P0 BRA `(.L_x_27) ;  /* 0x0000007c00508947 */ /* 0x004fea0003800000 */
.L_x_26:
[----:B------:R2:W-:Y:S01]  /*1dd0*/  @!P3 SYNCS.ARRIVE.TRANS64 RZ, [UR33], R2 ;  /* 0x00000002ffffb9a7 */ /* 0x0005e20008000021 */
[----:B------:R-:W-:-:S04]  /*1de0*/  ULOP3.LUT UR5, UR25, 0x2, URZ, 0xfc, !UPT ;  /* 0x0000000219057892 */ /* 0x000fc8000f8efcff */
[----:B------:R-:W-:-:S09]  /*1df0*/  UISETP.NE.AND UP0, UPT, UR5, 0x2, UPT ;  /* 0x000000020500788c */ /* 0x000fd2000bf05270 */
[----:B------:R-:W-:Y:S05]  /*1e00*/  BRA.U UP0, `(.L_x_28) ;  /* 0x0000000100047547 */ /* 0x000fea000b800000 */
[----:B------:R-:W-:Y:S05]  /*1e10*/  BPT.TRAP 0x1 ;  /* 0x000000040000795c */ /* 0x000fea0000300000 */
.L_x_28:
[----:B------:R-:W-:Y:S04]  /*1e20*/  BSSY.RECONVERGENT B0, `(.L_x_29) ;  /* 0x0000003000007945 */ /* 0x000fe80003800200 */
[----:B------:R-:W-:Y:S05]  /*1e30*/  @P2 BRA `(.L_x_30) ;  /* 0x0000000000042947 */ /* 0x000fea0003800000 */
[----:B------:R-:W-:Y:S05]  /*1e40*/  BPT.TRAP 0x1 ;  /* 0x000000040000795c */ /* 0x000fea0000300000 */
.L_x_30:
[----:B------:R-:W-:Y:S05]  /*1e50*/  BSYNC.RECONVERGENT B0 ;  /* 0x0000000000007941 */ /* 0x000fea0003800200 */
.L_x_29:
[----:B------:R-:W-:Y:S02]  /*1e60*/  UIADD3 UR5, UPT, UPT, UR4, 0x1, URZ ;  /* 0x0000000104057890 */ /* 0x000fe4000fffe0ff */
[----:B------:R-:W-:Y:S02]  /*1e70*/  ULEA UR32, UR4, UR31, 0xd ;  /* 0x0000001f04207291 */ /* 0x000fe4000f8e68ff */
[----:B------:R-:W-:Y:S02]  /*1e80*/  UISETP.NE.AND UP0, UPT, UR5, 0x5, UPT ;  /* 0x000000050500788c */ /* 0x000fe4000bf05270 */
[----:B------:R-:W-:Y:S02]  /*1e90*/  ULEA UR8, UR4, UR30, 0xf ;  /* 0x0000001e04087291 */ /* 0x000fe4000f8e78ff */
[----:B------:R-:W-:Y:S02]  /*1ea0*/  USEL UR6, URZ, 0x1, UP0 ;  /* 0x00000001ff067887 */ /* 0x000fe40008000000 */
[----:B------:R-:W-:-:S02]  /*1eb0*/  USEL UR7, UR5, URZ, UP0 ;  /* 0x000000ff05077287 */ /* 0x000fc40008000000 */
[----:B------:R-:W-:Y:S02]  /*1ec0*/  UIADD3 UR4, UP0, UPT, UR28, 0x180, URZ ;  /* 0x000001801c047890 */ /* 0x000fe4000ff1e0ff */
[----:B------:R-:W-:Y:S01]  /*1ed0*/  ULEA UR5, UR7, UR21, 0x3 ;  /* 0x0000001507057291 */ /* 0x000fe2000f8e18ff */
[----:B------:R-:W-:Y:S01]  /*1ee0*/  LOP3.LUT R12, R12, UR6, RZ, 0x3c, !PT ;  /* 0x000000060c0c7c12 */ /* 0x000fe2000f8e3cff */
[----:B------:R-:W-:Y:S02]  /*1ef0*/  USHF.L.U32 UR34, UR13, 0x7, URZ ;  /* 0x000000070d227899 */ /* 0x000fe400080006ff */
[----:B------:R-:W-:Y:S01]  /*1f00*/  UIADD3 UR13, UPT, UPT, UR13, 0x1, URZ ;  /* 0x000000010d0d7890 */ /* 0x000fe2000fffe0ff */
[----:B-1----:R-:W-:Y:S01]  /*1f10*/  SHF.L.U32 R0, R12, 0x1f, RZ ;  /* 0x0000001f0c007819 */ /* 0x002fe200000006ff */
[----:B------:R-:W-:Y:S02]  /*1f20*/  UIADD3 UR14, UP1, UPT, UR28, 0x80, URZ ;  /* 0x000000801c0e7890 */ /* 0x000fe4000ff3e0ff */
[----:B------:R-:W-:Y:S01]  /*1f30*/  UIADD3 UR32, UPT, UPT, UR21, 0x6400, UR32 ;  /* 0x0000640015207890 */ /* 0x000fe2000fffe020 */
[----:B------:R3:W4:Y:S01]  /*1f40*/  SYNCS.PHASECHK.TRANS64.TRYWAIT P0, [UR5+0x28], R0 ;  /* 0x00002800ff0075a7 */ /* 0x0007220008001105 */
[----:B------:R-:W-:-:S02]  /*1f50*/  UIADD3.X UR5, UPT, UPT, URZ, UR29, URZ, UP0, !UPT ;  /* 0x0000001dff057290 */ /* 0x000fc400087fe4ff */
[----:B------:R-:W-:Y:S02]  /*1f60*/  UISETP.NE.AND UP0, UPT, UR13, UR24, UPT ;  /* 0x000000180d00728c */ /* 0x000fe4000bf05270 */
[----:B------:R-:W-:Y:S02]  /*1f70*/  UIADD3.X UR15, UPT, UPT, URZ, UR29, URZ, UP1, !UPT ;  /* 0x0000001dff0f7290 */ /* 0x000fe40008ffe4ff */
[----:B------:R-:W-:Y:S02]  /*1f80*/  UPRMT UR16, URZ, 0x5410, UR27 ;  /* 0x00005410ff107896 */ /* 0x000fe4000800001b */
[----:B------:R-:W-:Y:S02]  /*1f90*/  UIADD3 UR8, UPT, UPT, UR21, 0x10400, UR8 ;  /* 0x0001040015087890 */ /* 0x000fe4000fffe008 */
[----:B------:R-:W-:Y:S01]  /*1fa0*/  UPRMT UR6, URZ, 0x5410, UR26 ;  /* 0x00005410ff067896 */ /* 0x000fe2000800001a */
[----:B------:R-:W-:Y:S01]  /*1fb0*/  UMOV UR18, 0x0 ;  /* 0x0000000000127882 */ /* 0x000fe20000000000 */
[----:B------:R-:W-:Y:S01]  /*1fc0*/  UMOV UR19, 0x10000000 ;  /* 0x1000000000137882 */ /* 0x000fe20000000000 */
[----:B------:R-:W-:Y:S01]  /*1fd0*/  UMOV UR12, UR36 ;  /* 0x00000024000c7c82 */ /* 0x000fe20008000000 */
[----:B------:R-:W-:Y:S01]  /*1fe0*/  UMOV UR9, UR33 ;  /* 0x0000002100097c82 */ /* 0x000fe20008000000 */
[----:B------:R-:W-:Y:S01]  /*1ff0*/  UMOV UR10, UR34 ;  /* 0x00000022000a7c82 */ /* 0x000fe20008000000 */
[----:B------:R-:W-:Y:S03]  /*2000*/  UTMALDG.3D.MULTICAST [UR32], [UR14], UR16, desc[UR18] ;  /* 0x000012200e0073b4 */ /* 0x000fe60008011810 */
[----:B------:R1:W-:Y:S02]  /*2010*/  UTMALDG.3D.MULTICAST [UR8], [UR4], UR6, desc[UR18] ;  /* 0x00001208040073b4 */ /* 0x0003e40008011806 */
[----:B-1----:R-:W-:Y:S01]  /*2020*/  UMOV UR6, UR24 ;  /* 0x0000001800067c82 */ /* 0x002fe20008000000 */
[----:B------:R-:W-:Y:S01]  /*2030*/  UMOV UR4, UR7 ;  /* 0x0000000700047c82 */ /* 0x000fe20008000000 */
[----:B---3--:R-:W-:Y:S05]  /*2040*/  BRA.U UP0, `(.L_x_31) ;  /* 0xfffffffd00487547 */ /* 0x008fea000b83ffff */
.L_x_25:
[----:B------:R-:W-:Y:S01]  /*2050*/  ULEA UR4, UR7, UR21, 0x3 ;  /* 0x0000001507047291 */ /* 0x000fe2000f8e18ff */
[----:B-1----:R-:W-:Y:S01]  /*2060*/  SHF.L.U32 R0, R12, 0x1f, RZ ;  /* 0x0000001f0c007819 */ /* 0x002fe200000006ff */
[----:B------:R-:W-:Y:S01]  /*2070*/  @!P1 SYNCS.ARRIVE.TRANS64.A1T0 RZ, [UR21+0x98], RZ ;  /* 0x000098ffffff99a7 */ /* 0x000fe20008100015 */
[----:B------:R-:W-:-:S06]  /*2080*/  UISETP.GT.AND UP0, UPT, UR45, UR44, UPT ;  /* 0x0000002c2d00728c */ /* 0x000fcc000bf04270 */
[----:B--2-4-:R1:W2:Y:S03]  /*2090*/  SYNCS.PHASECHK.TRANS64.TRYWAIT P0, [UR4+0x28], R0 ;  /* 0x00002800ff0075a7 */ /* 0x0142a60008001104 */
[----:B------:R-:W-:Y:S05]  /*20a0*/  BRA.U !UP0, `(.L_x_32) ;  /* 0x0000000108bc7547 */ /* 0x000fea000b800000 */
[----:B------:R-:W-:Y:S01]  /*20b0*/  UIADD3 UR13, UPT, UPT, UR47, UR6, URZ ;  /* 0x000000062f0d7290 */ /* 0x000fe2000fffe0ff */
[----:B------:R-:W-:-:S11]  /*20c0*/  UMOV UR4, UR7 ;  /* 0x0000000700047c82 */ /* 0x000fd60008000000 */
.L_x_38:
[----:B------:R-:W-:Y:S01]  /*20d0*/  ULEA UR17, UR4, UR21, 0x3 ;  /* 0x0000001504117291 */ /* 0x000fe2000f8e18ff */
[----:B--2---:R-:W-:Y:S01]  /*20e0*/  @!P3 MOV R2, 0xa000 ;  /* 0x0000a0000002b802 */ /* 0x004fe20000000f00 */
[----:B--2-4-:R-:W-:Y:S10]  /*20f0*/  @P0 BRA `(.L_x_33) ;  /* 0x00000000000c0947 */ /* 0x014ff40003800000 */
[----:B------:R-:W-:-:S04]  /*2100*/  SHF.L.U32 R3, R12, 0x1f, RZ ;  /* 0x0000001f0c037819 */ /* 0x000fc800000006ff */
[----:B------:R-:W2:Y:S02]  /*2110*/  SYNCS.PHASECHK.TRANS64.TRYWAIT P0, [UR17+0x28], R3 ;  /* 0x00002803ff0075a7 */ /* 0x000ea40008001111 */
[----:B--2---:R-:W-:Y:S05]  /*2120*/  @!P0 BRA `(.L_x_34) ;  /* 0x0000007800908947 */ /* 0x004fea0003800000 */
.L_x_33:
[----:B------:R2:W-:Y:S01]  /*2130*/  @!P3 SYNCS.ARRIVE.TRANS64 RZ, [UR17], R2 ;  /* 0x00000002ffffb9a7 */ /* 0x0005e20008000011 */
[----:B------:R-:W-:-:S04]  /*2140*/  ULOP3.LUT UR5, UR25, 0x2, URZ, 0xfc, !UPT ;  /* 0x0000000219057892 */ /* 0x000fc8000f8efcff */
[----:B------:R-:W-:-:S09]  /*2150*/  UISETP.NE.AND UP0, UPT, UR5, 0x2, UPT ;  /* 0x000000020500788c */ /* 0x000fd2000bf05270 */
[----:B------:R-:W-:Y:S05]  /*2160*/  BRA.U UP0, `(.L_x_35) ;  /* 0x0000000100047547 */ /* 0x000fea000b800000 */
[----:B------:R-:W-:Y:S05]  /*2170*/  BPT.TRAP 0x1 ;  /* 0x000000040000795c */ /* 0x000fea0000300000 */
.L_x_35:
[----:B------:R-:W-:Y:S04]  /*2180*/  BSSY.RECONVERGENT B0, `(.L_x_36) ;  /* 0x0000003000007945 */ /* 0x000fe80003800200 */
[----:B------:R-:W-:Y:S05]  /*2190*/  @P2 BRA `(.L_x_37) ;  /* 0x0000000000042947 */ /* 0x000fea0003800000 */
[----:B------:R-:W-:Y:S05]  /*21a0*/  BPT.TRAP 0x1 ;  /* 0x000000040000795c */ /* 0x000fea0000300000 */
.L_x_37:
[----:B------:R-:W-:Y:S05]  /*21b0*/  BSYNC.RECONVERGENT B0 ;  /* 0x0000000000007941 */ /* 0x000fea0003800200 */
.L_x_36:
[----:B------:R-:W-:Y:S02]  /*21c0*/  UIADD3 UR5, UPT, UPT, UR4, 0x1, URZ ;  /* 0x0000000104057890 */ /* 0x000fe4000fffe0ff */
[----:B------:R-:W-:Y:S02]  /*21d0*/  UIADD3 UR14, UP1, UPT, UR28, 0x80, URZ ;  /* 0x000000801c0e7890 */ /* 0x000fe4000ff3e0ff */
[----:B------:R-:W-:Y:S02]  /*21e0*/  UISETP.NE.AND UP0, UPT, UR5, 0x5, UPT ;  /* 0x000000050500788c */ /* 0x000fe4000bf05270 */
[----:B------:R-:W-:Y:S02]  /*21f0*/  ULEA UR16, UR4, UR38, 0xd ;  /* 0x0000002604107291 */ /* 0x000fe4000f8e68ff */
[----:B------:R-:W-:Y:S02]  /*2200*/  USEL UR8, URZ, 0x1, UP0 ;  /* 0x00000001ff087887 */ /* 0x000fe40008000000 */
[----:B------:R-:W-:-:S02]  /*2210*/  USEL UR7, UR5, URZ, UP0 ;  /* 0x000000ff05077287 */ /* 0x000fc40008000000 */
[----:B------:R-:W-:Y:S02]  /*2220*/  UIADD3 UR22, UP0, UPT, UR28, 0x180, URZ ;  /* 0x000001801c167890 */ /* 0x000fe4000ff1e0ff */
[----:B------:R-:W-:Y:S01]  /*2230*/  ULEA UR5, UR7, UR21, 0x3 ;  /* 0x0000001507057291 */ /* 0x000fe2000f8e18ff */
[----:B------:R-:W-:Y:S01]  /*2240*/  LOP3.LUT R12, R12, UR8, RZ, 0x3c, !PT ;  /* 0x000000080c0c7c12 */ /* 0x000fe2000f8e3cff */
[----:B------:R-:W-:Y:S02]  /*2250*/  ULEA UR8, UR4, UR37, 0xf ;  /* 0x0000002504087291 */ /* 0x000fe4000f8e78ff */
[----:B------:R-:W-:Y:S01]  /*2260*/  USHF.L.U32 UR18, UR6, 0x7, URZ ;  /* 0x0000000706127899 */ /* 0x000fe200080006ff */
[----:B-1----:R-:W-:Y:S01]  /*2270*/  SHF.L.U32 R0, R12, 0x1f, RZ ;  /* 0x0000001f0c007819 */ /* 0x002fe200000006ff */
[----:B------:R-:W-:Y:S02]  /*2280*/  UPRMT UR4, URZ, 0x5410, UR27 ;  /* 0x00005410ff047896 */ /* 0x000fe4000800001b */
[----:B------:R-:W-:Y:S01]  /*2290*/  UIADD3.X UR15, UPT, UPT, URZ, UR29, URZ, UP1, !UPT ;  /* 0x0000001dff0f7290 */ /* 0x000fe20008ffe4ff */
[----:B------:R3:W4:Y:S01]  /*22a0*/  SYNCS.PHASECHK.TRANS64.TRYWAIT P0, [UR5+0x28], R0 ;  /* 0x00002800ff0075a7 */ /* 0x0007220008001105 */
[----:B------:R-:W-:-:S02]  /*22b0*/  UPRMT UR5, URZ, 0x5410, UR26 ;  /* 0x00005410ff057896 */ /* 0x000fc4000800001a */
[----:B------:R-:W-:Y:S01]  /*22c0*/  UIADD3.X UR23, UPT, UPT, URZ, UR29, URZ, UP0, !UPT ;  /* 0x0000001dff177290 */ /* 0x000fe200087fe4ff */
[----:B------:R-:W-:Y:S01]  /*22d0*/  UMOV UR32, 0x0 ;  /* 0x0000000000207882 */ /* 0x000fe20000000000 */
[----:B------:R-:W-:Y:S01]  /*22e0*/  UMOV UR33, 0x10000000 ;  /* 0x1000000000217882 */ /* 0x000fe20000000000 */
[----:B------:R-:W-:Y:S01]  /*22f0*/  UMOV UR19, UR35 ;  /* 0x0000002300137c82 */ /* 0x000fe20008000000 */
[----:B------:R-:W-:Y:S01]  /*2300*/  UMOV UR20, UR36 ;  /* 0x0000002400147c82 */ /* 0x000fe20008000000 */
[----:B------:R-:W-:Y:S01]  /*2310*/  UMOV UR12, UR36 ;  /* 0x00000024000c7c82 */ /* 0x000fe20008000000 */
[----:B------:R-:W-:Y:S01]  /*2320*/  UMOV UR9, UR17 ;  /* 0x0000001100097c82 */ /* 0x000fe20008000000 */
[----:B------:R-:W-:Y:S01]  /*2330*/  UMOV UR10, UR18 ;  /* 0x00000012000a7c82 */ /* 0x000fe20008000000 */
[----:B------:R1:W-:Y:S01]  /*2340*/  UTMALDG.3D.MULTICAST [UR16], [UR14], UR4, desc[UR32] ;  /* 0x000020100e0073b4 */ /* 0x0003e20008011804 */
[----:B------:R-:W-:-:S04]  /*2350*/  UIADD3 UR6, UPT, UPT, UR6, 0x1, URZ ;  /* 0x0000000106067890 */ /* 0x000fc8000fffe0ff */
[----:B------:R-:W-:Y:S01]  /*2360*/  UISETP.NE.AND UP0, UPT, UR6, UR13, UPT ;  /* 0x0000000d0600728c */ /* 0x000fe2000bf05270 */
[----:B------:R3:W-:Y:S01]  /*2370*/  UTMALDG.3D.MULTICAST [UR8], [UR22], UR5, desc[UR32] ;  /* 0x00002008160073b4 */ /* 0x0007e20008011805 */
[----:B-1----:R-:W-:-:S07]  /*2380*/  UMOV UR4, UR7 ;  /* 0x0000000700047c82 */ /* 0x002fce0008000000 */
[----:B---3--:R-:W-:Y:S05]  /*2390*/  BRA.U UP0, `(.L_x_38) ;  /* 0xfffffffd004c7547 */ /* 0x008fea000b83ffff */
.L_x_32:
[C---:B------:R-:W-:Y:S01]  /*23a0*/  LEA R3, R11.reuse, UR21, 0x3 ;  /* 0x000000150b037c11 */ /* 0x040fe2000f8e18ff */
[----:B------:R-:W-:Y:S01]  /*23b0*/  NOP ;  /* 0x0000000000007918 */ /* 0x000fe20000000000 */
[----:B-1----:R-:W-:Y:S02]  /*23c0*/  SHF.L.U32 R0, R10, 0x1f, RZ ;  /* 0x0000001f0a007819 */ /* 0x002fe400000006ff */
[----:B------:R-:W-:Y:S02]  /*23d0*/  LEA R5, R11, UR21, 0x4 ;  /* 0x000000150b057c11 */ /* 0x000fe4000f8e20ff */
[----:B--2-4-:R-:W1:Y:S02]  /*23e0*/  SYNCS.PHASECHK.TRANS64.TRYWAIT P0, [R3+URZ+0xa0], R0 ;  /* 0x0000a000030075a7 */ /* 0x014e6400080011ff */
[----:B-1----:R-:W-:Y:S05]  /*23f0*/  @!P0 BRA `(.L_x_39) ;  /* 0x0000007400f48947 */ /* 0x002fea0003800000 */
.L_x_136:
[----:B------:R-:W2:Y:S01]  /*2400*/  LDS.128 R4, [R5+0x130] ;  /* 0x0001300005047984 */ /* 0x000ea20000000c00 */
[----:B------:R-:W-:Y:S01]  /*2410*/  UISETP.GE.AND UP0, UPT, UR42, 0x1, UPT ;  /* 0x000000012a00788c */ /* 0x000fe2000bf06270 */
[----:B------:R-:W-:Y:S01]  /*2420*/  @!PT LDS RZ, [RZ] ;  /* 0x00000000fffff984 */ /* 0x000fe20000000800 */
[----:B------:R-:W-:Y:S01]  /*2430*/  @!PT LDS RZ, [RZ] ;  /* 0x00000000fffff984 */ /* 0x000fe20000000800 */
[----:B------:R-:W-:Y:S01]  /*2440*/  @!PT LDS RZ, [RZ] ;  /* 0x00000000fffff984 */ /* 0x000fe20000000800 */
[----:B------:R-:W-:Y:S01]  /*2450*/  @!PT LDS RZ, [RZ] ;  /* 0x00000000fffff984 */ /* 0x000fe20000000800 */
[----:B------:R3:W-:Y:S06]  /*2460*/  MEMBAR.ALL.CTA ;  /* 0x0000000000007992 */ /* 0x0007ec0000008000 */
[----:B---3--:R-:W3:Y:S01]  /*2470*/  FENCE.VIEW.ASYNC.S ;  /* 0x00000000000073c6 */ /* 0x008ee20000000000 */
[----:B--2---:R-:W-:-:S13]  /*2480*/  LOP3.LUT P0, RZ, R6, 0x1, RZ, 0xc0, !PT ;  /* 0x0000000106ff7812 */ /* 0x004fda000780c0ff */
[----:B---3--:R-:W-:Y:S01]  /*2490*/  VOTEU.ANY UP1, P0 ;  /* 0x0000000000ff7886 */ /* 0x008fe20000020100 */
[----:B------:R-:W-:-:S13]  /*24a0*/  PLOP3.LUT P0, PT, PT, PT, UP1, 0x80, 0x8 ;  /* 0x000000000008781c */ /* 0x000fda0003f0f018 */
[----:B-1----:R-:W-:Y:S02]  /*24b0*/  @P0 LOP3.LUT R0, R5, 0xffff, RZ, 0xc0, !PT ;  /* 0x0000ffff05000812 */ /* 0x002fe400078ec0ff */
[----:B------:R-:W-:Y:S02]  /*24c0*/  @P0 MOV R2, R4 ;  /* 0x0000000400020202 */ /* 0x000fe40000000f00 */
[----:B------:R-:W-:Y:S01]  /*24d0*/  @P0 R2UR UR5, R0 ;  /* 0x00000000000502ca */ /* 0x000fe200000e0000 */
[----:B------:R-:W-:Y:S01]  /*24e0*/  VIADD R0, R3, 0xb0 ;  /* 0x000000b003007836 */ /* 0x000fe20000000000 */
[----:B------:R-:W-:Y:S02]  /*24f0*/  @P0 SHF.R.U32.HI R4, RZ, 0x10, R5 ;  /* 0x00000010ff040819 */ /* 0x000fe40000011605 */
[----:B------:R-:W-:Y:S02]  /*2500*/  @P0 R2UR UR6, R2 ;  /* 0x00000000020602ca */ /* 0x000fe400000e0000 */
[----:B------:R-:W-:-:S02]  /*2510*/  PRMT R0, RZ, 0x654, R0 ;  /* 0x00000654ff007816 */ /* 0x000fc40000000000 */
[----:B------:R-:W-:Y:S02]  /*2520*/  @P0 R2UR UR4, R4 ;  /* 0x00000000040402ca */ /* 0x000fe400000e0000 */
[----:B------:R1:W-:Y:S03]  /*2530*/  SYNCS.ARRIVE.TRANS64.RED.A1T0 RZ, [R0+URZ], RZ ;  /* 0x000000ff00ff79a7 */ /* 0x0003e600081004ff */
[----:B------:R-:W-:-:S04]  /*2540*/  @UP1 UMOV UR39, UR5 ;  /* 0x0000000500271c82 */ /* 0x000fc80008000000 */
[----:B------:R-:W-:-:S04]  /*2550*/  @UP1 UMOV UR40, UR6 ;  /* 0x0000000600281c82 */ /* 0x000fc80008000000 */
[----:B------:R-:W-:Y:S01]  /*2560*/  @UP1 UMOV UR36, UR4 ;  /* 0x0000000400241c82 */ /* 0x000fe20008000000 */
[----:B------:R-:W-:Y:S05]  /*2570*/  BRA.U !UP0, `(.L_x_40) ;  /* 0x0000000108d47547 */ /* 0x000fea000b800000 */
[----:B------:R-:W2:Y:S01]  /*2580*/  LDCU.128 UR12, c[0x0][0xb10] ;  /* 0x00016200ff0c77ac */ /* 0x000ea20008000c00 */
[----:B------:R-:W3:Y:S01]  /*2590*/  LDCU UR22, c[0x0][0xb20] ;  /* 0x00016400ff1677ac */ /* 0x000ee20008000800 */
[----:B------:R-:W4:Y:S01]  /*25a0*/  LDCU UR20, c[0x0][0xb0c] ;  /* 0x00016180ff1477ac */ /* 0x000f220008000800 */
[----:B------:R-:W1:Y:S01]  /*25b0*/  LDCU.64 UR8, c[0x0][0xb28] ;  /* 0x00016500ff0877ac */ /* 0x000e620008000a00 */
[----:B------:R-:W-:Y:S02]  /*25c0*/  UISETP.NE.AND UP3, UPT, UR42, 0x1, UPT ;  /* 0x000000012a00788c */ /* 0x000fe4000bf65270 */
[----:B--2---:R-:W-:Y:S02]  /*25d0*/  UIMAD.WIDE.U32 UR10, UR41, UR15, URZ ;  /* 0x0000000f290a72a5 */ /* 0x004fe4000f8e00ff */
[----:B------:R-:W-:Y:S02]  /*25e0*/  UIMAD.WIDE.U32 UR4, UR43, UR12, URZ ;  /* 0x0000000c2b0472a5 */ /* 0x000fe4000f8e00ff */
[----:B------:R-:W-:-:S02]  /*25f0*/  UISETP.NE.AND UP0, UPT, UR14, 0x1, UPT ;  /* 0x000000010e00788c */ /* 0x000fc4000bf05270 */
[----:B------:R-:W-:Y:S01]  /*2600*/  UIMAD.WIDE.U32 UR18, UR39, UR15, URZ ;  /* 0x0000000f271272a5 */ /* 0x000fe2000f8e00ff */
[----:B------:R-:W-:Y:S02]  /*2610*/  UMOV UR10, UR11 ;  /* 0x0000000b000a7c82 */ /* 0x000fe40008000000 */
[----:B------:R-:W-:Y:S01]  /*2620*/  UMOV UR4, UR5 ;  /* 0x0000000500047c82 */ /* 0x000fe20008000000 */
[----:B---3--:R-:W-:Y:S02]  /*2630*/  USHF.R.U32.HI UR10, URZ, UR22, UR10 ;  /* 0x00000016ff0a7299 */ /* 0x008fe4000801160a */
[----:B----4-:R-:W-:Y:S02]  /*2640*/  UISETP.NE.AND UP2, UPT, UR20, 0x1, UPT ;  /* 0x000000011400788c */ /* 0x010fe4000bf45270 */
[----:B------:R-:W-:Y:S02]  /*2650*/  USHF.R.U32.HI UR4, URZ, UR13, UR4 ;  /* 0x0000000dff047299 */ /* 0x000fe40008011604 */
[----:B------:R-:W-:-:S02]  /*2660*/  USEL UR5, UR41, UR10, !UP0 ;  /* 0x0000000a29057287 */ /* 0x000fc4000c000000 */
[----:B------:R-:W-:Y:S02]  /*2670*/  USEL UR6, UR43, UR4, !UP2 ;  /* 0x000000042b067287 */ /* 0x000fe4000d000000 */
[----:B-1----:R-:W-:Y:S01]  /*2680*/  UIMAD.WIDE.U32 UR10, UR5, UR8, URZ ;  /* 0x00000008050a72a5 */ /* 0x002fe2000f8e00ff */
[----:B------:R-:W-:Y:S01]  /*2690*/  UMOV UR4, UR19 ;  /* 0x0000001300047c82 */ /* 0x000fe20008000000 */
[----:B------:R-:W-:Y:S02]  /*26a0*/  UIMAD.WIDE.U32 UR16, UR40, UR12, URZ ;  /* 0x0000000c281072a5 */ /* 0x000fe4000f8e00ff */
[----:B------:R-:W-:-:S03]  /*26b0*/  UIMAD.WIDE.U32 UR18, UR6, UR8, URZ ;  /* 0x00000008061272a5 */ /* 0x000fc6000f8e00ff */
[----:B------:R-:W-:Y:S01]  /*26c0*/  UMOV UR10, UR11 ;  /* 0x0000000b000a7c82 */ /* 0x000fe20008000000 */
[----:B------:R-:W-:Y:S02]  /*26d0*/  USHF.R.U32.HI UR4, URZ, UR22, UR4 ;  /* 0x00000016ff047299 */ /* 0x000fe40008011604 */
[----:B------:R-:W-:Y:S01]  /*26e0*/  @UP3 USHF.R.U32.HI UR5, URZ, UR9, UR10 ;  /* 0x00000009ff053299 */ /* 0x000fe2000801160a */
[----:B------:R-:W-:Y:S01]  /*26f0*/  UMOV UR16, UR17 ;  /* 0x0000001100107c82 */ /* 0x000fe20008000000 */
[----:B------:R-:W-:Y:S01]  /*2700*/  UMOV UR18, UR19 ;  /* 0x0000001300127c82 */ /* 0x000fe20008000000 */
[----:B------:R-:W-:Y:S02]  /*2710*/  USHF.R.U32.HI UR13, URZ, UR13, UR16 ;  /* 0x0000000dff0d7299 */ /* 0x000fe40008011610 */
[----:B------:R-:W-:Y:S02]  /*2720*/  USEL UR4, UR39, UR4, !UP0 ;  /* 0x0000000427047287 */ /* 0x000fe4000c000000 */
[----:B------:R-:W-:-:S02]  /*2730*/  @UP3 USHF.R.U32.HI UR6, URZ, UR9, UR18 ;  /* 0x00000009ff063299 */ /* 0x000fc40008011612 */
[----:B------:R-:W-:Y:S02]  /*2740*/  UIMAD UR10, UR42, UR5, URZ ;  /* 0x000000052a0a72a4 */ /* 0x000fe4000f8e02ff */
[----:B------:R-:W-:Y:S02]  /*2750*/  USEL UR5, UR40, UR13, !UP2 ;  /* 0x0000000d28057287 */ /* 0x000fe4000d000000 */
[----:B------:R-:W-:Y:S02]  /*2760*/  UIMAD UR12, UR42, UR6, URZ ;  /* 0x000000062a0c72a4 */ /* 0x000fe4000f8e02ff */
[----:B------:R-:W-:Y:S02]  /*2770*/  UISETP.GE.AND UP0, UPT, UR4, UR10, UPT ;  /* 0x0000000a0400728c */ /* 0x000fe4000bf06270 */
[----:B------:R-:W-:Y:S02]  /*2780*/  UIMAD.WIDE.U32 UR10, UR4, UR8, URZ ;  /* 0x00000008040a72a5 */ /* 0x000fe4000f8e00ff */
[----:B------:R-:W-:-:S02]  /*2790*/  UISETP.GE.OR UP0, UPT, UR5, UR12, UP0 ;  /* 0x0000000c0500728c */ /* 0x000fc40008706670 */
        /* <DEDUP_REMOVED lines=19> */
.L_x_40:
[----:B------:R-:W2:Y:S02]  /*28d0*/  LDCU UR4, c[0x0][0xb30] ;  /* 0x00016600ff0477ac */ /* 0x000ea40008000800 */
[----:B--2---:R-:W-:-:S09]  /*28e0*/  UISETP.NE.AND UP0, UPT, UR4, 0x1, UPT ;  /* 0x000000010400788c */ /* 0x004fd2000bf05270 */
[----:B------:R-:W-:Y:S05]  /*28f0*/  BRA.U UP0, `(.L_x_41) ;  /* 0x0000000100447547 */ /* 0x000fea000b800000 */
[----:B------:R-:W2:Y:S01]  /*2900*/  LDCU.128 UR12, c[0x0][0xb10] ;  /* 0x00016200ff0c77ac */ /* 0x000ea20008000c00 */
[----:B------:R-:W3:Y:S01]  /*2910*/  LDCU UR10, c[0x0][0xb0c] ;  /* 0x00016180ff0a77ac */ /* 0x000ee20008000800 */
[----:B------:R-:W4:Y:S01]  /*2920*/  LDCU UR6, c[0x0][0xb20] ;  /* 0x00016400ff0677ac */ /* 0x000f220008000800 */
[----:B--2---:R-:W-:Y:S02]  /*2930*/  UIMAD.WIDE.U32 UR8, UR40, UR12, URZ ;  /* 0x0000000c280872a5 */ /* 0x004fe4000f8e00ff */
[----:B------:R-:W-:Y:S02]  /*2940*/  UIMAD.WIDE.U32 UR4, UR39, UR15, URZ ;  /* 0x0000000f270472a5 */ /* 0x000fe4000f8e00ff */
[----:B---3--:R-:W-:Y:S02]  /*2950*/  UISETP.NE.AND UP2, UPT, UR10, 0x1, UPT ;  /* 0x000000010a00788c */ /* 0x008fe4000bf45270 */
[----:B------:R-:W-:Y:S01]  /*2960*/  UISETP.NE.AND UP0, UPT, UR14, 0x1, UPT ;  /* 0x000000010e00788c */ /* 0x000fe2000bf05270 */
[----:B------:R-:W-:-:S02]  /*2970*/  UMOV UR8, UR9 ;  /* 0x0000000900087c82 */ /* 0x000fc40008000000 */
[----:B------:R-:W-:Y:S01]  /*2980*/  UMOV UR4, UR5 ;  /* 0x0000000500047c82 */ /* 0x000fe20008000000 */
[----:B------:R-:W-:Y:S02]  /*2990*/  USHF.R.U32.HI UR13, URZ, UR13, UR8 ;  /* 0x0000000dff0d7299 */ /* 0x000fe40008011608 */
[----:B----4-:R-:W-:Y:S02]  /*29a0*/  USHF.R.U32.HI UR4, URZ, UR6, UR4 ;  /* 0x00000006ff047299 */ /* 0x010fe40008011604 */
[----:B------:R-:W-:Y:S02]  /*29b0*/  USEL UR5, UR40, UR13, !UP2 ;  /* 0x0000000d28057287 */ /* 0x000fe4000d000000 */
[----:B------:R-:W-:-:S04]  /*29c0*/  USEL UR4, UR39, UR4, !UP0 ;  /* 0x0000000427047287 */ /* 0x000fc8000c000000 */
[----:B------:R-:W-:Y:S02]  /*29d0*/  UIADD3 UR6, UPT, UPT, UR5, -UR4, URZ ;  /* 0x8000000405067290 */ /* 0x000fe4000fffe0ff */
[----:B------:R-:W-:Y:S02]  /*29e0*/  UIADD3 UR4, UPT, UPT, -UR5, UR4, URZ ;  /* 0x0000000405047290 */ /* 0x000fe4000fffe1ff */
[----:B------:R-:W-:Y:S02]  /*29f0*/  UIMAD UR39, UR6, UR14, UR39 ;  /* 0x0000000e062772a4 */ /* 0x000fe4000f8e0227 */
[----:B------:R-:W-:-:S12]  /*2a00*/  UIMAD UR40, UR4, UR10, UR40 ;  /* 0x0000000a042872a4 */ /* 0x000fd8000f8e0228 */
.L_x_41:
[----:B------:R-:W-:Y:S01]  /*2a10*/  VIADD R11, R11, 0x1 ;  /* 0x000000010b0b7836 */ /* 0x000fe20000000000 */
[----:B------:R-:W-:Y:S01]  /*2a20*/  PLOP3.LUT P1, PT, PT, PT, PT, 0x80, 0x8 ;  /* 0x000000000008781c */ /* 0x000fe20003f2f070 */
[----:B------:R-:W-:Y:S02]  /*2a30*/  UIADD3 UR16, UPT, UPT, UR40, UR59, URZ ;  /* 0x0000003b28107290 */ /* 0x000fe4000fffe0ff */
[----:B------:R-:W-:Y:S01]  /*2a40*/  UIADD3 UR20, UPT, UPT, UR39, UR62, URZ ;  /* 0x0000003e27147290 */ /* 0x000fe2000fffe0ff */
[----:B------:R-:W-:-:S04]  /*2a50*/  ISETP.NE.AND P0, PT, R11, 0x2, PT ;  /* 0x000000020b00780c */ /* 0x000fc80003f05270 */
[----:B------:R-:W-:Y:S02]  /*2a60*/  SEL R3, RZ, 0x1, P0 ;  /* 0x00000001ff037807 */ /* 0x000fe40000000000 */
[----:B------:R-:W-:Y:S02]  /*2a70*/  SEL R11, R11, RZ, P0 ;  /* 0x000000ff0b0b7207 */ /* 0x000fe40000000000 */
[----:B------:R-:W-:Y:S01]  /*2a80*/  LOP3.LUT R10, R10, R3, RZ, 0x3c, !PT ;  /* 0x000000030a0a7212 */ /* 0x000fe200078e3cff */
[----:B------:R-:W-:Y:S06]  /*2a90*/  BRA.U UP1, `(.L_x_42) ;  /* 0xfffffff101547547 */ /* 0x000fec000b83ffff */
[----:B------:R-:W-:Y:S01]  /*2aa0*/  UIADD3 UR21, UPT, UPT, UR21, 0x28, URZ ;  /* 0x0000002815157890 */ /* 0x000fe2000fffe0ff */
[----:B------:R-:W-:-:S03]  /*2ab0*/  SHF.L.U32 R3, R12, 0x1f, RZ ;  /* 0x0000001f0c037819 */ /* 0x000fc600000006ff */
[----:B------:R-:W-:-:S09]  /*2ac0*/  ULEA UR4, UR7, UR21, 0x3 ;  /* 0x0000001507047291 */ /* 0x000fd2000f8e18ff */
[----:B------:R-:W2:Y:S02]  /*2ad0*/  SYNCS.PHASECHK.TRANS64.TRYWAIT P0, [UR4], R3 ;  /* 0x00000003ff0075a7 */ /* 0x000ea40008001104 */
[----:B--2---:R-:W-:Y:S05]  /*2ae0*/  @!P0 BRA `(.L_x_43) ;  /* 0x00000070004c8947 */ /* 0x004fea0003800000 */
.L_x_138:
[----:B------:R-:W-:-:S04]  /*2af0*/  UIADD3 UR4, UPT, UPT, UR7, 0x1, URZ ;  /* 0x0000000107047890 */ /* 0x000fc8000fffe0ff */
[----:B------:R-:W-:-:S04]  /*2b00*/  UISETP.NE.AND UP0, UPT, UR4, 0x5, UPT ;  /* 0x000000050400788c */ /* 0x000fc8000bf05270 */
[----:B------:R-:W-:Y:S02]  /*2b10*/  USEL UR6, URZ, 0x1, UP0 ;  /* 0x00000001ff067887 */ /* 0x000fe40008000000 */
[----:B------:R-:W-:-:S04]  /*2b20*/  USEL UR4, UR4, URZ, UP0 ;  /* 0x000000ff04047287 */ /* 0x000fc80008000000 */
[----:B------:R-:W-:Y:S01]  /*2b30*/  ULEA UR5, UR4, UR21, 0x3 ;  /* 0x0000001504057291 */ /* 0x000fe2000f8e18ff */
[----:B------:R-:W-:-:S04]  /*2b40*/  LOP3.LUT R2, R12, UR6, RZ, 0x3c, !PT ;  /* 0x000000060c027c12 */ /* 0x000fc8000f8e3cff */
[----:B-1----:R-:W-:-:S04]  /*2b50*/  SHF.L.U32 R3, R2, 0x1f, RZ ;  /* 0x0000001f02037819 */ /* 0x002fc800000006ff */
[----:B------:R-:W1:Y:S02]  /*2b60*/  SYNCS.PHASECHK.TRANS64.TRYWAIT P0, [UR5], R3 ;  /* 0x00000003ff0075a7 */ /* 0x000e640008001105 */
[----:B-1----:R-:W-:Y:S05]  /*2b70*/  @!P0 BRA `(.L_x_44) ;  /* 0x0000007000408947 */ /* 0x002fea0003800000 */
.L_x_140:
        /* <DEDUP_REMOVED lines=9> */
.L_x_142:
        /* <DEDUP_REMOVED lines=9> */
.L_x_144:
[----:B------:R-:W-:-:S04]  /*2ca0*/  UIADD3 UR4, UPT, UPT, UR4, 0x1, URZ ;  /* 0x0000000104047890 */ /* 0x000fc8000fffe0ff */
[----:B------:R-:W-:-:S04]  /*2cb0*/  UISETP.NE.AND UP0, UPT, UR4, 0x5, UPT ;  /* 0x000000050400788c */ /* 0x000fc8000bf05270 */
[----:B------:R-:W-:Y:S02]  /*2cc0*/  USEL UR5, URZ, 0x1, UP0 ;  /* 0x00000001ff057887 */ /* 0x000fe40008000000 */
[----:B------:R-:W-:-:S04]  /*2cd0*/  USEL UR4, UR4, URZ, UP0 ;  /* 0x000000ff04047287 */ /* 0x000fc80008000000 */
[----:B------:R-:W-:Y:S01]  /*2ce0*/  ULEA UR4, UR4, UR21, 0x3 ;  /* 0x0000001504047291 */ /* 0x000fe2000f8e18ff */
[----:B-1----:R-:W-:-:S04]  /*2cf0*/  LOP3.LUT R3, R2, UR5, RZ, 0x3c, !PT ;  /* 0x0000000502037c12 */ /* 0x002fc8000f8e3cff */
[----:B------:R-:W-:Y:S01]  /*2d00*/  SHF.L.U32 R3, R3, 0x1f, RZ ;  /* 0x0000001f03037819 */ /* 0x000fe200000006ff */
[----:B------:R-:W-:-:S07]  /*2d10*/  IMAD.U32 R0, RZ, RZ, UR4 ;  /* 0x00000004ff007e24 */ /* 0x000fce000f8e00ff */
.L_x_47:
[----:B-1----:R1:W2:Y:S02]  /*2d20*/  SYNCS.PHASECHK.TRANS64.TRYWAIT P0, [R0+URZ], R3 ;  /* 0x00000003000075a7 */ /* 0x0022a400080011ff */
[----:B--2---:R-:W-:Y:S05]  /*2d30*/  @!P0 NANOSLEEP.SYNCS 0x989680 ;  /* 0x009896800000895d */ /* 0x004fea0003900000 */
[----:B------:R-:W2:Y:S02]  /*2d40*/  @!P0 SYNCS.PHASECHK.TRANS64 P0, [R0+URZ], R3 ;  /* 0x00000003000085a7 */ /* 0x000ea400080010ff */
[----:B--2---:R-:W-:Y:S05]  /*2d50*/  @P0 EXIT ;  /* 0x000000000000094d */ /* 0x004fea0003800000 */
[----:B------:R-:W-:Y:S05]  /*2d60*/  BRA `(.L_x_47) ;  /* 0xfffffffc00ec7947 */ /* 0x000fea000383ffff */
.L_x_22:
[----:B------:R-:W1:Y:S02]  /*2d70*/  S2UR UR4, SR_CgaCtaId ;  /* 0x00000000000479c3 */ /* 0x000e640000008800 */
[----:B-1----:R-:W-:-:S04]  /*2d80*/  UISETP.NE.AND UP0, UPT, UR4, URZ, UPT ;  /* 0x000000ff0400728c */ /* 0x002fc8000bf05270 */
[----:B------:R-:W-:-:S09]  /*2d90*/  UISETP.NE.OR UP0, UPT, UR21, 0x1, UP0 ;  /* 0x000000011500788c */ /* 0x000fd20008705670 */
[----:B------:R-:W-:Y:S05]  /*2da0*/  BRA.U UP0, `(.L_x_48) ;  /* 0x00000005004c7547 */ /* 0x000fea000b800000 */
[----:B------:R-:W1:Y:S01]  /*2db0*/  S2UR UR5, SR_CgaCtaId ;  /* 0x00000000000579c3 */ /* 0x000e620000008800 */
[----:B------:R-:W-:Y:S01]  /*2dc0*/  UMOV UR4, 0x400 ;  /* 0x0000040000047882 */ /* 0x000fe20000000000 */
[----:B------:R-:W-:Y:S01]  /*2dd0*/  ISETP.GE.U32.AND P2, PT, R0, 0x10, PT ;  /* 0x000000100000780c */ /* 0x000fe20003f46070 */
[----:B------:R-:W-:Y:S01]  /*2de0*/  IMAD.MOV.U32 R12, RZ, RZ, 0x1 ;  /* 0x00000001ff0c7424 */ /* 0x000fe200078e00ff */
[----:B------:R-:W-:Y:S02]  /*2df0*/  CS2R R10, SRZ ;  /* 0x00000000000a7805 */ /* 0x000fe4000001ff00 */
[----:B------:R-:W-:Y:S01]  /*2e00*/  CS2R R8, SRZ ;  /* 0x0000000000087805 */ /* 0x000fe2000001ff00 */
[----:B-1----:R-:W-:-:S03]  /*2e10*/  ULEA UR6, UR5, UR4, 0x18 ;  /* 0x0000000405067291 */ /* 0x002fc6000f8ec0ff */
[----:B------:R-:W-:-:S09]  /*2e20*/  UMOV UR5, URZ ;  /* 0x000000ff00057c82 */ /* 0x000fd20008000000 */
.L_x_52:
[----:B------:R-:W-:Y:S02]  /*2e30*/  LEA R2, R8, UR6, 0x3 ;  /* 0x0000000608027c11 */ /* 0x000fe4000f8e18ff */
[----:B------:R-:W-:-:S03]  /*2e40*/  SHF.L.U32 R5, R9, 0x1f, RZ ;  /* 0x0000001f09057819 */ /* 0x000fc600000006ff */
[----:B------:R-:W-:Y:S01]  /*2e50*/  VIADD R4, R2, 0x110 ;  /* 0x0000011002047836 */ /* 0x000fe20000000000 */
[----:B------:R-:W1:Y:S02]  /*2e60*/  SYNCS.PHASECHK.TRANS64.TRYWAIT P0, [R2+URZ+0x100], R5 ;  /* 0x00010005020075a7 */ /* 0x000e6400080011ff */
[----:B-1----:R-:W-:Y:S05]  /*2e70*/  @!P0 BRA `(.L_x_49) ;  /* 0x0000006c00c88947 */ /* 0x002fea0003800000 */
.L_x_145:
[----:B------:R-:W-:Y:S01]  /*2e80*/  ULEA UR4, UR5, UR6, 0x3 ;  /* 0x0000000605047291 */ /* 0x000fe2000f8e18ff */
[----:B------:R-:W-:Y:S02]  /*2e90*/  PRMT R4, RZ, 0x654, R4 ;  /* 0x00000654ff047816 */ /* 0x000fe40000000004 */
[----:B-1----:R-:W-:Y:S01]  /*2ea0*/  SHF.L.U32 R5, R12, 0x1f, RZ ;  /* 0x0000001f0c057819 */ /* 0x002fe200000006ff */
[----:B------:R-:W-:Y:S01]  /*2eb0*/  UIADD3 UR7, UPT, UPT, UR4, 0xa0, URZ ;  /* 0x000000a004077890 */ /* 0x000fe2000fffe0ff */
[----:B------:R1:W-:Y:S05]  /*2ec0*/  SYNCS.ARRIVE.TRANS64.RED.A1T0 RZ, [R4+URZ], RZ ;  /* 0x000000ff04ff79a7 */ /* 0x0003ea00081004ff */
[----:B------:R-:W-:Y:S01]  /*2ed0*/  IMAD.U32 R7, RZ, RZ, UR7 ;  /* 0x00000007ff077e24 */ /* 0x000fe2000f8e00ff */
[----:B------:R-:W2:Y:S04]  /*2ee0*/  SYNCS.PHASECHK.TRANS64.TRYWAIT P0, [UR4+0xb0], R5 ;  /* 0x0000b005ff0075a7 */ /* 0x000ea80008001104 */
[----:B------:R-:W-:Y:S01]  /*2ef0*/  PRMT R6, R0, 0x654, R7 ;  /* 0x0000065400067816 */ /* 0x000fe20000000007 */
[----:B-1----:R-:W-:Y:S01]  /*2f00*/  @!P2 IMAD.MOV.U32 R4, RZ, RZ, 0x10 ;  /* 0x00000010ff04a424 */ /* 0x002fe200078e00ff */
[----:B--2---:R-:W-:Y:S06]  /*2f10*/  @!P0 BRA `(.L_x_50) ;  /* 0x0000006c00b48947 */ /* 0x004fec0003800000 */
.L_x_147:
[----:B------:R-:W-:Y:S01]  /*2f20*/  ULEA UR8, UR5, UR6, 0x4 ;  /* 0x0000000605087291 */ /* 0x000fe2000f8e20ff */
[----:B------:R-:W-:Y:S01]  /*2f30*/  SEL R3, R6, R3, !P2 ;  /* 0x0000000306037207 */ /* 0x000fe20005000000 */
[----:B------:R-:W-:Y:S01]  /*2f40*/  UIADD3 UR9, UPT, UPT, UR4, 0xa0, URZ ;  /* 0x000000a004097890 */ /* 0x000fe2000fffe0ff */
[----:B-1----:R-:W-:Y:S01]  /*2f50*/  LEA R2, R11, UR6, 0x3 ;  /* 0x000000060b027c11 */ /* 0x002fe2000f8e18ff */
[----:B------:R-:W-:Y:S01]  /*2f60*/  UIADD3 UR8, UPT, UPT, UR8, 0x130, URZ ;  /* 0x0000013008087890 */ /* 0x000fe2000fffe0ff */
[----:B------:R-:W-:Y:S01]  /*2f70*/  SHF.L.U32 R5, R10, 0x1f, RZ ;  /* 0x0000001f0a057819 */ /* 0x000fe200000006ff */
[----:B------:R1:W-:Y:S01]  /*2f80*/  @!P2 SYNCS.ARRIVE.TRANS64.RED RZ, [R3+URZ], R4 ;  /* 0x0000000403ffa9a7 */ /* 0x0003e200080004ff */
[----:B------:R-:W-:Y:S01]  /*2f90*/  UIADD3 UR4, UPT, UPT, UR5, 0x1, URZ ;  /* 0x0000000105047890 */ /* 0x000fe2000fffe0ff */
[----:B------:R-:W-:-:S03]  /*2fa0*/  VIADD R8, R8, 0x1 ;  /* 0x0000000108087836 */ /* 0x000fc60000000000 */
[----:B------:R-:W-:Y:S02]  /*2fb0*/  UISETP.NE.AND UP0, UPT, UR4, 0x2, UPT ;  /* 0x000000020400788c */ /* 0x000fe4000bf05270 */
[----:B------:R-:W-:Y:S06]  /*2fc0*/  UGETNEXTWORKID.BROADCAST [UR8], [UR9] ;  /* 0x00000000080073ca */ /* 0x000fec0008000100 */
[----:B------:R-:W-:Y:S01]  /*2fd0*/  USEL UR7, URZ, 0x1, UP0 ;  /* 0x00000001ff077887 */ /* 0x000fe20008000000 */
[----:B------:R-:W-:Y:S01]  /*2fe0*/  ISETP.NE.AND P0, PT, R8, 0x2, PT ;  /* 0x000000020800780c */ /* 0x000fe20003f05270 */
[----:B------:R-:W-:Y:S01]  /*2ff0*/  USEL UR5, UR4, URZ, UP0 ;  /* 0x000000ff04057287 */ /* 0x000fe20008000000 */
[----:B------:R-:W2:Y:S03]  /*3000*/  SYNCS.PHASECHK.TRANS64.TRYWAIT P1, [R2+URZ+0xa0], R5 ;  /* 0x0000a005020075a7 */ /* 0x000ea600080211ff */
[----:B------:R-:W-:Y:S01]  /*3010*/  LOP3.LUT R12, R12, UR7, RZ, 0x3c, !PT ;  /* 0x000000070c0c7c12 */ /* 0x000fe2000f8e3cff */
[----:B-12---:R-:W-:Y:S07]  /*3020*/  @!P1 BRA `(.L_x_51) ;  /* 0x0000006c00889947 */ /* 0x006fee0003800000 */
.L_x_148:
[C---:B------:R-:W-:Y:S01]  /*3030*/  LEA R4, R11.reuse, UR6, 0x4 ;  /* 0x000000060b047c11 */ /* 0x040fe2000f8e20ff */
[----:B-1----:R-:W-:Y:S01]  /*3040*/  VIADD R2, R2, 0xb0 ;  /* 0x000000b002027836 */ /* 0x002fe20000000000 */
[----:B------:R-:W-:Y:S01]  /*3050*/  SEL R8, R8, RZ, P0 ;  /* 0x000000ff08087207 */ /* 0x000fe20000000000 */
[----:B------:R-:W-:-:S03]  /*3060*/  VIADD R11, R11, 0x1 ;  /* 0x000000010b0b7836 */ /* 0x000fc60000000000 */
[----:B------:R-:W1:Y:S01]  /*3070*/  LDS.128 R4, [R4+0x130] ;  /* 0x0001300004047984 */ /* 0x000e620000000c00 */
[----:B------:R-:W-:Y:S02]  /*3080*/  PRMT R2, RZ, 0x654, R2 ;  /* 0x00000654ff027816 */ /* 0x000fe40000000002 */
[C---:B------:R-:W-:Y:S01]  /*3090*/  ISETP.NE.AND P1, PT, R11.reuse, 0x2, PT ;  /* 0x000000020b00780c */ /* 0x040fe20003f25270 */
[----:B------:R-:W-:Y:S01]  /*30a0*/  @!PT LDS RZ, [RZ] ;  /* 0x00000000fffff984 */ /* 0x000fe20000000800 */
[----:B------:R-:W-:Y:S01]  /*30b0*/  @!PT LDS RZ, [RZ] ;  /* 0x00000000fffff984 */ /* 0x000fe20000000800 */
[----:B------:R-:W-:Y:S01]  /*30c0*/  @!PT LDS RZ, [RZ] ;  /* 0x00000000fffff984 */ /* 0x000fe20000000800 */
[----:B------:R-:W-:Y:S01]  /*30d0*/  @!PT LDS RZ, [RZ] ;  /* 0x00000000fffff984 */ /* 0x000fe20000000800 */
[----:B------:R2:W-:Y:S06]  /*30e0*/  MEMBAR.ALL.CTA ;  /* 0x0000000000007992 */ /* 0x0005ec0000008000 */
[----:B--2---:R-:W2:Y:S01]  /*30f0*/  FENCE.VIEW.ASYNC.S ;  /* 0x00000000000073c6 */ /* 0x004ea20000000000 */
[----:B------:R-:W-:Y:S01]  /*3100*/  SEL R11, R11, RZ, P1 ;  /* 0x000000ff0b0b7207 */ /* 0x000fe20000800000 */
[----:B--2---:R2:W-:Y:S01]  /*3110*/  SYNCS.ARRIVE.TRANS64.RED.A1T0 RZ, [R2+URZ], RZ ;  /* 0x000000ff02ff79a7 */ /* 0x0045e200081004ff */
[----:B-1----:R-:W-:-:S02]  /*3120*/  LOP3.LUT P3, RZ, R6, 0x1, RZ, 0xc0, !PT ;  /* 0x0000000106ff7812 */ /* 0x002fc4000786c0ff */
[----:B------:R-:W-:-:S04]  /*3130*/  SEL R5, RZ, 0x1, P1 ;  /* 0x00000001ff057807 */ /* 0x000fc80000800000 */
[----:B------:R-:W-:Y:S02]  /*3140*/  LOP3.LUT R10, R10, R5, RZ, 0x3c, !PT ;  /* 0x000000050a0a7212 */ /* 0x000fe400078e3cff */
[----:B--2---:R-:W-:-:S04]  /*3150*/  SEL R2, RZ, 0x1, P0 ;  /* 0x00000001ff027807 */ /* 0x004fc80000000000 */
[----:B------:R-:W-:Y:S01]  /*3160*/  LOP3.LUT R9, R9, R2, RZ, 0x3c, !PT ;  /* 0x0000000209097212 */ /* 0x000fe200078e3cff */
[----:B------:R-:W-:Y:S06]  /*3170*/  @P3 BRA `(.L_x_52) ;  /* 0xfffffffc002c3947 */ /* 0x000fec000383ffff */
[----:B------:R-:W-:Y:S01]  /*3180*/  ULEA UR4, UR5, UR6, 0x3 ;  /* 0x0000000605047291 */ /* 0x000fe2000f8e18ff */
[----:B------:R-:W-:-:S08]  /*3190*/  SHF.L.U32 R3, R12, 0x1f, RZ ;  /* 0x0000001f0c037819 */ /* 0x000fd000000006ff */
[----:B------:R-:W1:Y:S02]  /*31a0*/  SYNCS.PHASECHK.TRANS64 P0, [UR4+0xb0], R3 ;  /* 0x0000b003ff0075a7 */ /* 0x000e640008001004 */
[----:B-1----:R-:W-:Y:S05]  /*31b0*/  @P0 BRA `(.L_x_53) ;  /* 0x0000000000080947 */ /* 0x002fea0003800000 */
[----:B------:R-:W1:Y:S02]  /*31c0*/  SYNCS.PHASECHK.TRANS64.TRYWAIT P0, [UR4+0xb0], R3 ;  /* 0x0000b003ff0075a7 */ /* 0x000e640008001104 */
[----:B-1----:R-:W-:Y:S05]  /*31d0*/  @!P0 BRA `(.L_x_54) ;  /* 0x0000006c00308947 */ /* 0x002fea0003800000 */
.L_x_53:
[----:B------:R-:W-:-:S04]  /*31e0*/  UIADD3 UR7, UPT, UPT, UR5, 0x1, URZ ;  /* 0x0000000105077890 */ /* 0x000fc8000fffe0ff */
[----:B------:R-:W-:-:S04]  /*31f0*/  UISETP.NE.AND UP0, UPT, UR7, 0x2, UPT ;  /* 0x000000020700788c */ /* 0x000fc8000bf05270 */
[----:B------:R-:W-:Y:S02]  /*3200*/  USEL UR8, URZ, 0x1, UP0 ;  /* 0x00000001ff087887 */ /* 0x000fe40008000000 */
[----:B------:R-:W-:-:S04]  /*3210*/  USEL UR7, UR7, URZ, UP0 ;  /* 0x000000ff07077287 */ /* 0x000fc80008000000 */
[----:B------:R-:W-:Y:S01]  /*3220*/  ULEA UR7, UR7, UR6, 0x3 ;  /* 0x0000000607077291 */ /* 0x000fe2000f8e18ff */
[----:B-1----:R-:W-:-:S04]  /*3230*/  LOP3.LUT R3, R12, UR8, RZ, 0x3c, !PT ;  /* 0x000000080c037c12 */ /* 0x002fc8000f8e3cff */
[----:B------:R-:W-:-:S04]  /*3240*/  SHF.L.U32 R0, R3, 0x1f, RZ ;  /* 0x0000001f03007819 */ /* 0x000fc800000006ff */
[----:B------:R-:W1:Y:S02]  /*3250*/  SYNCS.PHASECHK.TRANS64 P0, [UR7+0xb0], R0 ;  /* 0x0000b000ff0075a7 */ /* 0x000e640008001007 */
[----:B-1----:R-:W-:Y:S05]  /*3260*/  @P0 EXIT ;  /* 0x000000000000094d */ /* 0x002fea0003800000 */
[----:B------:R-:W-:Y:S02]  /*3270*/  SHF.L.U32 R3, R3, 0x1f, RZ ;  /* 0x0000001f03037819 */ /* 0x000fe400000006ff */
[----:B------:R-:W-:-:S07]  /*3280*/  MOV R0, UR7 ;  /* 0x0000000700007c02 */ /* 0x000fce0008000f00 */
.L_x_55:
[----:B-1----:R1:W2:Y:S02]  /*3290*/  SYNCS.PHASECHK.TRANS64.TRYWAIT P0, [R0+URZ+0xb0], R3 ;  /* 0x0000b003000075a7 */ /* 0x0022a400080011ff */
[----:B--2---:R-:W-:Y:S05]  /*32a0*/  @!P0 NANOSLEEP.SYNCS 0x989680 ;  /* 0x009896800000895d */ /* 0x004fea0003900000 */
[----:B------:R-:W2:Y:S02]  /*32b0*/  @!P0 SYNCS.PHASECHK.TRANS64 P0, [R0+URZ+0xb0], R3 ;  /* 0x0000b003000085a7 */ /* 0x000ea400080010ff */
[----:B--2---:R-:W-:Y:S05]  /*32c0*/  @P0 EXIT ;  /* 0x000000000000094d */ /* 0x004fea0003800000 */
[----:B------:R-:W-:Y:S05]  /*32d0*/  BRA `(.L_x_55) ;  /* 0xfffffffc00ec7947 */ /* 0x000fea000383ffff */
.L_x_48:
[----:B------:R-:W-:Y:S05]  /*32e0*/  BRA.U UP4, `(.L_x_56) ;  /* 0x0000000d04d87547 */ /* 0x000fea000b800000 */
[----:B------:R-:W1:Y:S01]  /*32f0*/  S2UR UR7, SR_CgaCtaId ;  /* 0x00000000000779c3 */ /* 0x000e620000008800 */
[----:B------:R-:W-:Y:S01]  /*3300*/  UMOV UR4, 0x40 ;  /* 0x0000004000047882 */ /* 0x000fe20000000000 */
[----:B------:R-:W-:Y:S01]  /*3310*/  NOP ;  /* 0x0000000000007918 */ /* 0x000fe20000000000 */
[----:B------:R-:W-:Y:S01]  /*3320*/  UMOV UR6, 0x400 ;  /* 0x0000040000067882 */ /* 0x000fe20000000000 */
[----:B-1----:R-:W-:Y:S02]  /*3330*/  ULEA UR5, UR7, UR4, 0x18 ;  /* 0x0000000407057291 */ /* 0x002fe4000f8ec0ff */
[----:B------:R-:W-:-:S07]  /*3340*/  ULEA UR6, UR7, UR6, 0x18 ;  /* 0x0000000607067291 */ /* 0x000fce000f8ec0ff */
[----:B------:R-:W1:Y:S02]  /*3350*/  LDS.U8 R0, [UR5+0x1c] ;  /* 0x00001c05ff007984 */ /* 0x000e640008000000 */
[----:B-1----:R-:W-:-:S13]  /*3360*/  ISETP.NE.AND P0, PT, R0, RZ, PT ;  /* 0x000000ff0000720c */ /* 0x002fda0003f05270 */
[----:B------:R-:W-:Y:S05]  /*3370*/  @P0 BRA `(.L_x_57) ;  /* 0x0000000000580947 */ /* 0x000fea0003800000 */
[----:B------:R-:W-:-:S13]  /*3380*/  ELECT P0, URZ, PT ;  /* 0x0000000000ff782f */ /* 0x000fda0003800000 */
[----:B------:R-:W-:Y:S05]  /*3390*/  @!P0 BRA `(.L_x_58) ;  /* 0x0000000000608947 */ /* 0x000fea0003800000 */
[----:B------:R-:W-:Y:S01]  /*33a0*/  UMOV UR4, 0x10 ;  /* 0x0000001000047882 */ /* 0x000fe20000000000 */
[----:B------:R-:W-:Y:S01]  /*33b0*/  HFMA2 R0, -RZ, RZ, 0, 5.9604644775390625e-08 ;  /* 0x00000001ff007431 */ /* 0x000fe200000001ff */
[----:B------:R-:W-:-:S03]  /*33c0*/  MOV R3, 0xffff ;  /* 0x0000ffff00037802 */ /* 0x000fc60000000f00 */
[----:B------:R-:W-:Y:S04]  /*33d0*/  DEPBAR.LE SB1, 0x36 ;  /* 0x00009d800000791a */ /* 0x000fe80000000000 */
[----:B------:R-:W1:Y:S02]  /*33e0*/  UTCATOMSWS.FIND_AND_SET.ALIGN UP0, UR4, UR4 ;  /* 0x00000004000475e3 */ /* 0x000e640008000800 */
[----:B-1----:R-:W-:Y:S01]  /*33f0*/  MOV R4, UR4 ;  /* 0x0000000400047c02 */ /* 0x002fe20008000f00 */
[----:B------:R-:W-:Y:S06]  /*3400*/  BRA.U UP0, `(.L_x_59) ;  /* 0x0000000100187547 */ /* 0x000fec000b800000 */
.L_x_60:
[----:B------:R-:W-:Y:S05]  /*3410*/  NANOSLEEP 0x64 ;  /* 0x000000640000795d */ /* 0x000fea0003800000 */
[----:B------:R-:W-:-:S05]  /*3420*/  UMOV UR4, 0x10 ;  /* 0x0000001000047882 */ /* 0x000fca0000000000 */
[----:B------:R-:W-:Y:S04]  /*3430*/  DEPBAR.LE SB1, 0x36 ;  /* 0x00009d800000791a */ /* 0x000fe80000000000 */
[----:B------:R-:W1:Y:S02]  /*3440*/  UTCATOMSWS.FIND_AND_SET.ALIGN UP0, UR4, UR4 ;  /* 0x00000004000475e3 */ /* 0x000e640008000800 */
[----:B-1----:R-:W-:Y:S01]  /*3450*/  MOV R4, UR4 ;  /* 0x0000000400047c02 */ /* 0x002fe20008000f00 */
[----:B------:R-:W-:Y:S05]  /*3460*/  BRA.U !UP0, `(.L_x_60) ;  /* 0xfffffffd08e87547 */ /* 0x000fea000b83ffff */
.L_x_59:
[-C--:B------:R-:W-:Y:S02]  /*3470*/  SHF.L.U32 R3, R3, R4.reuse, RZ ;  /* 0x0000000403037219 */ /* 0x080fe400000006ff */
[----:B------:R-:W-:Y:S01]  /*3480*/  SHF.L.U32 R0, R0, R4, RZ ;  /* 0x0000000400007219 */ /* 0x000fe200000006ff */
[----:B------:R-:W-:Y:S02]  /*3490*/  IMAD.SHL.U32 R4, R4, 0x20, RZ ;  /* 0x0000002004047824 */ /* 0x000fe400078e00ff */
[----:B------:R1:W-:Y:S04]  /*34a0*/  ATOMS.OR RZ, [UR5+0x14], R3 ;  /* 0x00001403ffff798c */ /* 0x0003e8000b000005 */
[----:B------:R1:W-:Y:S04]  /*34b0*/  ATOMS.OR RZ, [UR5+0x18], R0 ;  /* 0x00001800ffff798c */ /* 0x0003e8000b000005 */
[----:B------:R1:W-:Y:S01]  /*34c0*/  STS [UR6+0x150], R4 ;  /* 0x00015004ff007988 */ /* 0x0003e20008000806 */
[----:B------:R-:W-:Y:S05]  /*34d0*/  BRA `(.L_x_58) ;  /* 0x0000000000107947 */ /* 0x000fea0003800000 */
.L_x_57:
[----:B------:R-:W-:Y:S02]  /*34e0*/  MOV R0, 0xffffffff ;  /* 0xffffffff00007802 */ /* 0x000fe40000000f00 */
[----:B------:R-:W-:-:S03]  /*34f0*/  MOV R4, 0x3520 ;  /* 0x0000352000047802 */ /* 0x000fc60000000f00 */
[----:B------:R1:W-:Y:S04]  /*3500*/  STS [UR6+0x150], R0 ;  /* 0x00015000ff007988 */ /* 0x0003e80008000806 */
[----:B-1---5:R-:W-:Y:S05]  /*3510*/  CALL.REL.NOINC `($__internal_1_$__cuda_sm10x_tcgen05_guardrail_trap_phase_invalid_during_alloc) ;  /* 0x0000007000747944 */ /* 0x022fea0003c00000 */
.L_x_58:
[----:B------:R-:W-:Y:S05]  /*3520*/  WARPSYNC.ALL ;  /* 0x0000000000007948 */ /* 0x000fea0003800000 */
[----:B------:R-:W2:Y:S01]  /*3530*/  S2UR UR4, SR_CgaCtaId ;  /* 0x00000000000479c3 */ /* 0x000ea20000008800 */
[----:B------:R-:W-:Y:S01]  /*3540*/  UMOV UR26, 0x400 ;  /* 0x00000400001a7882 */ /* 0x000fe20000000000 */
[----:B------:R-:W-:-:S06]  /*3550*/  NOP ;  /* 0x0000000000007918 */ /* 0x000fcc0000000000 */
[----:B------:R-:W-:Y:S06]  /*3560*/  BAR.ARV 0x6, 0xa0 ;  /* 0x0182800000007b1d */ /* 0x000fec0000002000 */
[----:B------:R-:W3:Y:S01]  /*3570*/  LDCU UR5, c[0x0][0x38c] ;  /* 0x00007180ff0577ac */ /* 0x000ee20008000800 */
[----:B------:R-:W-:Y:S01]  /*3580*/  LOP3.LUT R2, R2, 0xffff, RZ, 0xc0, !PT ;  /* 0x0000ffff02027812 */ /* 0x000fe200078ec0ff */
[----:B------:R-:W-:Y:S01]  /*3590*/  IMAD.MOV.U32 R11, RZ, RZ, 0x1 ;  /* 0x00000001ff0b7424 */ /* 0x000fe200078e00ff */
[----:B------:R-:W-:Y:S01]  /*35a0*/  CS2R R8, SRZ ;  /* 0x0000000000087805 */ /* 0x000fe2000001ff00 */
[----:B------:R-:W4:Y:S01]  /*35b0*/  LDCU UR7, c[0x0][0x38c] ;  /* 0x00007180ff0777ac */ /* 0x000f220008000800 */
[----:B------:R-:W-:Y:S01]  /*35c0*/  R2UR UR27, R2 ;  /* 0x00000000021b72ca */ /* 0x000fe200000e0000 */
[----:B------:R-:W-:Y:S01]  /*35d0*/  IMAD.MOV.U32 R10, RZ, RZ, RZ ;  /* 0x000000ffff0a7224 */ /* 0x000fe200078e00ff */
[----:B------:R-:W-:Y:S01]  /*35e0*/  UMOV UR30, URZ ;  /* 0x000000ff001e7c82 */ /* 0x000fe20008000000 */
[----:B------:R-:W-:Y:S01]  /*35f0*/  UMOV UR24, URZ ;  /* 0x000000ff00187c82 */ /* 0x000fe20008000000 */
[----:B--2---:R-:W-:Y:S01]  /*3600*/  ULEA UR26, UR4, UR26, 0x18 ;  /* 0x0000001a041a7291 */ /* 0x004fe2000f8ec0ff */
[----:B------:R-:W-:Y:S01]  /*3610*/  UMOV UR38, 0x0 ;  /* 0x0000000000267882 */ /* 0x000fe20000000000 */
[----:B------:R-:W-:-:S02]  /*3620*/  UMOV UR39, 0x4400490 ;  /* 0x0440049000277882 */ /* 0x000fc40000000000 */
[----:B------:R-:W-:Y:S02]  /*3630*/  UIADD3 UR4, UPT, UPT, UR26, 0x6400, URZ ;  /* 0x000064001a047890 */ /* 0x000fe4000fffe0ff */
[----:B------:R-:W-:Y:S02]  /*3640*/  UIADD3 UR6, UPT, UPT, UR26, 0x10400, URZ ;  /* 0x000104001a067890 */ /* 0x000fe4000fffe0ff */
[----:B---3--:R-:W-:Y:S01]  /*3650*/  UIADD3 UR5, UPT, UPT, UR5, 0x7f, URZ ;  /* 0x0000007f05057890 */ /* 0x008fe2000fffe0ff */
[----:B-1----:R-:W1:Y:S01]  /*3660*/  LDS R0, [UR26+0x150] ;  /* 0x0001501aff007984 */ /* 0x002e620008000800 */
[----:B------:R-:W-:Y:S01]  /*3670*/  UMOV UR36, 0x0 ;  /* 0x0000000000247882 */ /* 0x000fe20000000000 */
[----:B------:R-:W-:Y:S01]  /*3680*/  UMOV UR37, 0x4400490 ;  /* 0x0440049000257882 */ /* 0x000fe20000000000 */
[----:B------:R-:W-:Y:S02]  /*3690*/  USHF.R.S32.HI UR40, URZ, 0x1f, UR5 ;  /* 0x0000001fff287899 */ /* 0x000fe40008011405 */
[----:B----4-:R-:W-:-:S02]  /*36a0*/  UISETP.GE.AND UP4, UPT, UR7, 0x1, UPT ;  /* 0x000000010700788c */ /* 0x010fc4000bf86270 */
[----:B------:R-:W-:Y:S02]  /*36b0*/  ULEA.HI UR40, UR40, UR5, URZ, 0x7 ;  /* 0x0000000528287291 */ /* 0x000fe4000f8f38ff */
[----:B------:R-:W-:Y:S02]  /*36c0*/  USHF.R.U32.HI UR5, URZ, 0x4, UR4 ;  /* 0x00000004ff057899 */ /* 0x000fe40008011604 */
[----:B------:R-:W-:Y:S02]  /*36d0*/  USHF.R.S32.HI UR40, URZ, 0x7, UR40 ;  /* 0x00000007ff287899 */ /* 0x000fe40008011428 */
[----:B------:R-:W-:Y:S02]  /*36e0*/  USHF.R.U32.HI UR4, URZ, 0x4, UR6 ;  /* 0x00000004ff047899 */ /* 0x000fe40008011606 */
[----:B------:R-:W-:Y:S02]  /*36f0*/  UISETP.LT.AND UP0, UPT, UR40, 0x1, UPT ;  /* 0x000000012800788c */ /* 0x000fe4000bf01270 */
[----:B------:R-:W-:-:S02]  /*3700*/  ULOP3.LUT UR5, UR5, 0x3fff, URZ, 0xc0, !UPT ;  /* 0x00003fff05057892 */ /* 0x000fc4000f8ec0ff */
[----:B------:R-:W-:Y:S02]  /*3710*/  ULOP3.LUT UR4, UR4, 0x3fff, URZ, 0xc0, !UPT ;  /* 0x00003fff04047892 */ /* 0x000fe4000f8ec0ff */
[----:B------:R-:W-:Y:S02]  /*3720*/  USEL UR41, UR40, 0x1, !UP0 ;  /* 0x0000000128297887 */ /* 0x000fe4000c000000 */
[----:B------:R-:W-:Y:S02]  /*3730*/  ULOP3.LUT UR28, UR5, 0x10000, URZ, 0xfc, !UPT ;  /* 0x00010000051c7892 */ /* 0x000fe4000f8efcff */
[----:B------:R-:W-:Y:S02]  /*3740*/  ULOP3.LUT UR29, UR4, 0x10000, URZ, 0xfc, !UPT ;  /* 0x00010000041d7892 */ /* 0x000fe4000f8efcff */
[----:B------:R-:W-:Y:S01]  /*3750*/  UIADD3 UR41, UPT, UPT, -UR41, URZ, URZ ;  /* 0x000000ff29297290 */ /* 0x000fe2000fffe1ff */
[----:B------:R-:W-:Y:S01]  /*3760*/  UMOV UR34, 0x0 ;  /* 0x0000000000227882 */ /* 0x000fe20000000000 */
[----:B------:R-:W-:Y:S01]  /*3770*/  UMOV UR35, 0x4400490 ;  /* 0x0440049000237882 */ /* 0x000fe20000000000 */
[----:B------:R-:W-:Y:S01]  /*3780*/  UMOV UR32, 0x0 ;  /* 0x0000000000207882 */ /* 0x000fe20000000000 */
[----:B------:R-:W-:Y:S01]  /*3790*/  UMOV UR33, 0x4400490 ;  /* 0x0440049000217882 */ /* 0x000fe20000000000 */
[----:B-1----:R-:W-:-:S15]  /*37a0*/  R2UR UR42, R0 ;  /* 0x00000000002a72ca */ /* 0x002fde00000e0000 */
.L_x_67:
[----:B------:R-:W-:Y:S02]  /*37b0*/  LEA R0, R10, UR26, 0x3 ;  /* 0x0000001a0a007c11 */ /* 0x000fe4000f8e18ff */
[----:B------:R-:W-:Y:S02]  /*37c0*/  SHF.L.U32 R5, R9, 0x1f, RZ ;  /* 0x0000001f09057819 */ /* 0x000fe400000006ff */
[----:B------:R-:W-:Y:S01]  /*37d0*/  PLOP3.LUT P0, PT, PT, PT, UP4, 0x80, 0x8 ;  /* 0x000000000008781c */ /* 0x000fe20003f0f048 */
[----:B------:R-:W-:Y:S01]  /*37e0*/  VIADD R3, R0, 0xb0 ;  /* 0x000000b000037836 */ /* 0x000fe20000000000 */
[----:B-1----:R-:W1:Y:S02]  /*37f0*/  SYNCS.PHASECHK.TRANS64.TRYWAIT P1, [R0+URZ+0xa0], R5 ;  /* 0x0000a005000075a7 */ /* 0x002e6400080211ff */
[----:B-1-3--:R-:W-:Y:S09]  /*3800*/  @!P1 BRA `(.L_x_61) ;  /* 0x0000006400bc9947 */ /* 0x00aff20003800000 */
.L_x_150:
[----:B------:R-:W-:Y:S01]  /*3810*/  LEA R4, R10, UR26, 0x4 ;  /* 0x0000001a0a047c11 */ /* 0x000fe2000f8e20ff */
[----:B------:R-:W-:Y:S01]  /*3820*/  @UP4 ULEA UR4, UR24, UR26, 0x3 ;  /* 0x0000001a18044291 */ /* 0x000fe2000f8e18ff */
[----:B------:R-:W-:Y:S01]  /*3830*/  PLOP3.LUT P2, PT, PT, PT, PT, 0x80, 0x8 ;  /* 0x000000000008781c */ /* 0x000fe20003f4f070 */
[----:B------:R-:W-:Y:S01]  /*3840*/  ULEA UR31, UR30, UR26, 0x3 ;  /* 0x0000001a1e1f7291 */ /* 0x000fe2000f8e18ff */
[----:B------:R-:W-:Y:S02]  /*3850*/  PRMT R3, RZ, 0x654, R3 ;  /* 0x00000654ff037816 */ /* 0x000fe40000000003 */
[----:B-1----:R-:W1:Y:S01]  /*3860*/  LDS.128 R4, [R4+0x130] ;  /* 0x0001300004047984 */ /* 0x002e620000000c00 */
[----:B------:R-:W-:Y:S02]  /*3870*/  @P0 SHF.L.U32 R2, R8, 0x1f, RZ ;  /* 0x0000001f08020819 */ /* 0x000fe400000006ff */
[----:B------:R-:W-:Y:S01]  /*3880*/  SHF.L.U32 R0, R11, 0x1f, RZ ;  /* 0x0000001f0b007819 */ /* 0x000fe200000006ff */
[----:B------:R-:W-:Y:S01]  /*3890*/  @!PT LDS RZ, [RZ] ;  /* 0x00000000fffff984 */ /* 0x000fe20000000800 */
[----:B------:R-:W-:Y:S01]  /*38a0*/  @!PT LDS RZ, [RZ] ;  /* 0x00000000fffff984 */ /* 0x000fe20000000800 */
[----:B------:R-:W-:Y:S01]  /*38b0*/  @!PT LDS RZ, [RZ] ;  /* 0x00000000fffff984 */ /* 0x000fe20000000800 */
[----:B------:R-:W-:Y:S01]  /*38c0*/  @!PT LDS RZ, [RZ] ;  /* 0x00000000fffff984 */ /* 0x000fe20000000800 */
[----:B------:R2:W-:Y:S06]  /*38d0*/  MEMBAR.ALL.CTA ;  /* 0x0000000000007992 */ /* 0x0005ec0000008000 */
[----:B--2---:R-:W2:Y:S02]  /*38e0*/  FENCE.VIEW.ASYNC.S ;  /* 0x00000000000073c6 */ /* 0x004ea40000000000 */
[----:B--2---:R2:W-:Y:S01]  /*38f0*/  SYNCS.ARRIVE.TRANS64.RED.A1T0 RZ, [R3+URZ], RZ ;  /* 0x000000ff03ff79a7 */ /* 0x0045e200081004ff */
[----:B------:R2:W3:Y:S01]  /*3900*/  @P0 SYNCS.PHASECHK.TRANS64.TRYWAIT P2, [UR4], R2 ;  /* 0x00000002ff0005a7 */ /* 0x0004e20008041104 */
[----:B------:R-:W-:Y:S01]  /*3910*/  ULEA.HI UR4, UR30, UR30, URZ, 0x1 ;  /* 0x0000001e1e047291 */ /* 0x000fe2000f8f08ff */
[----:B-1----:R-:W-:-:S03]  /*3920*/  LOP3.LUT P1, RZ, R6, 0x1, RZ, 0xc0, !PT ;  /* 0x0000000106ff7812 */ /* 0x002fc6000782c0ff */
[----:B------:R-:W-:Y:S02]  /*3930*/  USHF.L.U32 UR11, UR4, 0x7, URZ ;  /* 0x00000007040b7899 */ /* 0x000fe400080006ff */
[----:B------:R-:W-:Y:S02]  /*3940*/  ULOP3.LUT UR4, UR4, 0xffe, URZ, 0xc0, !UPT ;  /* 0x00000ffe04047892 */ /* 0x000fe4000f8ec0ff */
[----:B------:R-:W-:Y:S02]  /*3950*/  ULOP3.LUT UR11, UR11, 0xffffff00, URZ, 0xc0, !UPT ;  /* 0xffffff000b0b7892 */ /* 0x000fe4000f8ec0ff */
[----:B------:R-:W-:Y:S02]  /*3960*/  UIADD3 UR4, UPT, UPT, -UR4, UR30, URZ ;  /* 0x0000001e04047290 */ /* 0x000fe4000fffe1ff */
[----:B------:R-:W-:Y:S01]  /*3970*/  UIADD3 UR11, UPT, UPT, UR42, UR11, URZ ;  /* 0x0000000b2a0b7290 */ /* 0x000fe2000fffe0ff */
[----:B------:R-:W1:Y:S03]  /*3980*/  SYNCS.PHASECHK.TRANS64.TRYWAIT P0, [UR31+0xe0], R0 ;  /* 0x0000e000ff0075a7 */ /* 0x000e66000800111f */
[----:B------:R-:W-:Y:S01]  /*3990*/  ULEA UR11, UR4, UR11, 0x14 ;  /* 0x0000000b040b7291 */ /* 0x000fe2000f8ea0ff */
[----:B-123--:R-:W-:Y:S11]  /*39a0*/  @!P0 BRA `(.L_x_62) ;  /* 0x0000006400688947 */ /* 0x00eff60003800000 */
.L_x_152:
[----:B------:R-:W-:Y:S01]  /*39b0*/  IADD3 R10, PT, PT, R10, 0x1, RZ ;  /* 0x000000010a0a7810 */ /* 0x000fe20007ffe0ff */
[----:B------:R-:W-:Y:S06]  /*39c0*/  BRA.U !UP4, `(.L_x_63) ;  /* 0x000000010cc07547 */ /* 0x000fec000b800000 */
[----:B------:R-:W-:Y:S01]  /*39d0*/  UPLOP3.LUT UP2, UPT, UPT, UPT, UPT, 0x40, 0x4 ;  /* 0x000000000004789c */ /* 0x000fe20003f4e870 */
[----:B------:R-:W-:Y:S01]  /*39e0*/  UMOV UR23, UR41 ;  /* 0x0000002900177c82 */ /* 0x000fe20008000000 */
[----:B------:R-:W-:Y:S01]  /*39f0*/  UMOV UR22, UR40 ;  /* 0x0000002800167c82 */ /* 0x000fe20008000000 */
[----:B------:R-:W-:-:S08]  /*3a00*/  UMOV UR10, UR24 ;  /* 0x00000018000a7c82 */ /* 0x000fd00008000000 */
.L_x_66:
[----:B------:R-:W-:Y:S02]  /*3a10*/  UIADD3 UR23, UPT, UPT, UR23, 0x1, URZ ;  /* 0x0000000117177890 */ /* 0x000fe4000fffe0ff */
[----:B--2---:R-:W-:Y:S02]  /*3a20*/  ULEA UR5, UR10, UR26, 0x3 ;  /* 0x0000001a0a057291 */ /* 0x004fe4000f8e18ff */
[----:B------:R-:W-:Y:S01]  /*3a30*/  UISETP.NE.AND UP3, UPT, UR23, URZ, UPT ;  /* 0x000000ff1700728c */ /* 0x000fe2000bf65270 */
[----:B---3--:R-:W-:Y:S10]  /*3a40*/  @P2 BRA `(.L_x_64) ;  /* 0x00000000000c2947 */ /* 0x008ff40003800000 */
[----:B-1----:R-:W-:Y:S04]  /*3a50*/  SHF.L.U32 R3, R8, 0x1f, RZ ;  /* 0x0000001f08037819 */ /* 0x002fe800000006ff */
[----:B------:R-:W1:Y:S02]  /*3a60*/  SYNCS.PHASECHK.TRANS64.TRYWAIT P0, [UR5], R3 ;  /* 0x00000003ff0075a7 */ /* 0x000e640008001105 */
[----:B-1----:R-:W-:Y:S05]  /*3a70*/  @!P0 BRA `(.L_x_65) ;  /* 0x00000064004c8947 */ /* 0x002fea0003800000 */
.L_x_64:
[----:B------:R-:W-:Y:S01]  /*3a80*/  UISETP.NE.AND UP0, UPT, UR22, 0x1, UPT ;  /* 0x000000011600788c */ /* 0x000fe2000bf05270 */
[----:B------:R-:W-:Y:S01]  /*3a90*/  PLOP3.LUT P2, PT, PT, PT, PT, 0x80, 0x8 ;  /* 0x000000000008781c */ /* 0x000fe20003f4f070 */
[----:B------:R-:W-:Y:S02]  /*3aa0*/  UIADD3 UR4, UPT, UPT, UR10, 0x1, URZ ;  /* 0x000000010a047890 */ /* 0x000fe4000fffe0ff */
[----:B------:R-:W-:Y:S02]  /*3ab0*/  UIADD3 UR25, UPT, UPT, UR5, 0x28, URZ ;  /* 0x0000002805197890 */ /* 0x000fe4000fffe0ff */
[----:B------:R-:W-:Y:S01]  /*3ac0*/  UISETP.NE.AND UP1, UPT, UR4, 0x5, UPT ;  /* 0x000000050400788c */ /* 0x000fe2000bf25270 */
[----:B------:R-:W-:Y:S01]  /*3ad0*/  PLOP3.LUT P0, PT, PT, PT, UP0, 0x80, 0x8 ;  /* 0x000000000008781c */ /* 0x000fe20003f0f008 */
[----:B------:R-:W-:Y:S02]  /*3ae0*/  UIADD3 UR22, UPT, UPT, UR22, -0x1, URZ ;  /* 0xffffffff16167890 */ /* 0x000fe4000fffe0ff */
[----:B------:R-:W-:Y:S02]  /*3af0*/  USEL UR6, URZ, 0x1, UP1 ;  /* 0x00000001ff067887 */ /* 0x000fe40008800000 */
[----:B------:R-:W-:Y:S01]  /*3b00*/  USEL UR24, UR4, URZ, UP1 ;  /* 0x000000ff04187287 */ /* 0x000fe20008800000 */
[----:B------:R-:W-:Y:S01]  /*3b10*/  UMOV UR7, 0x40004040 ;  /* 0x4000404000077882 */ /* 0x000fe20000000000 */
[----:B------:R-:W-:Y:S02]  /*3b20*/  UMOV UR5, 0x40004040 ;  /* 0x4000404000057882 */ /* 0x000fe40000000000 */
[----:B------:R-:W-:Y:S01]  /*3b30*/  @UP0 ULEA UR4, UR24, UR26, 0x3 ;  /* 0x0000001a18040291 */ /* 0x000fe2000f8e18ff */
[----:B------:R-:W-:Y:S01]  /*3b40*/  LOP3.LUT R8, R8, UR6, RZ, 0x3c, !PT ;  /* 0x0000000608087c12 */ /* 0x000fe2000f8e3cff */
[----:B------:R-:W-:Y:S01]  /*3b50*/  ULEA UR6, UR10, UR29, 0xb ;  /* 0x0000001d0a067291 */ /* 0x000fe2000f8e58ff */
[----:B------:R-:W-:Y:S02]  /*3b60*/  UMOV UR21, 0x40004040 ;  /* 0x4000404000157882 */ /* 0x000fe40000000000 */
[----:B-1----:R-:W-:Y:S01]  /*3b70*/  @P0 SHF.L.U32 R0, R8, 0x1f, RZ ;  /* 0x0000001f08000819 */ /* 0x002fe200000006ff */
[----:B------:R-:W-:Y:S02]  /*3b80*/  UIADD3 UR20, UPT, UPT, UR6, 0x2, URZ ;  /* 0x0000000206147890 */ /* 0x000fe4000fffe0ff */
[----:B------:R-:W-:Y:S01]  /*3b90*/  UIADD3 UR16, UPT, UPT, UR6, 0x4, URZ ;  /* 0x0000000406107890 */ /* 0x000fe2000fffe0ff */
[----:B------:R2:W3:Y:S01]  /*3ba0*/  @P0 SYNCS.PHASECHK.TRANS64.TRYWAIT P2, [UR4], R0 ;  /* 0x00000000ff0005a7 */ /* 0x0004e20008041104 */
[----:B------:R-:W-:Y:S02]  /*3bb0*/  ULEA UR4, UR10, UR28, 0x9 ;  /* 0x0000001c0a047291 */ /* 0x000fe4000f8e48ff */
[----:B------:R-:W-:Y:S02]  /*3bc0*/  UIADD3 UR12, UPT, UPT, UR6, 0x6, URZ ;  /* 0x00000006060c7890 */ /* 0x000fe4000fffe0ff */
[----:B------:R-:W-:Y:S02]  /*3bd0*/  UIADD3 UR18, UPT, UPT, UR4, 0x2, URZ ;  /* 0x0000000204127890 */ /* 0x000fe4000fffe0ff */
[----:B------:R-:W-:Y:S02]  /*3be0*/  UIADD3 UR14, UPT, UPT, UR4, 0x4, URZ ;  /* 0x00000004040e7890 */ /* 0x000fe4000fffe0ff */
[----:B------:R-:W-:Y:S01]  /*3bf0*/  UIADD3 UR8, UPT, UPT, UR4, 0x6, URZ ;  /* 0x0000000604087890 */ /* 0x000fe2000fffe0ff */
[----:B------:R2:W-:Y:S01]  /*3c00*/  UTCQMMA gdesc[UR4], gdesc[UR6], tmem[UR11], tmem[UR38], idesc[UR39], UP2 ;  /* 0x00ff2606040075ea */ /* 0x0005e2000900030b */
[----:B------:R-:W-:Y:S01]  /*3c10*/  UPLOP3.LUT UP2, UPT, UPT, UPT, UPT, 0x80, 0x8 ;  /* 0x000000000008789c */ /* 0x000fe20003f4f070 */
[----:B------:R-:W-:Y:S01]  /*3c20*/  UMOV UR19, 0x40004040 ;  /* 0x4000404000137882 */ /* 0x000fe20000000000 */
[----:B------:R-:W-:Y:S01]  /*3c30*/  UMOV UR17, 0x40004040 ;  /* 0x4000404000117882 */ /* 0x000fe20000000000 */
[----:B------:R2:W-:Y:S01]  /*3c40*/  UTCQMMA gdesc[UR18], gdesc[UR20], tmem[UR11], tmem[UR36], idesc[UR37], UPT ;  /* 0x00ff2414120075ea */ /* 0x0005e2000b80030b */
[----:B------:R-:W-:Y:S01]  /*3c50*/  UMOV UR15, 0x40004040 ;  /* 0x40004040000f7882 */ /* 0x000fe20000000000 */
[----:B------:R-:W-:Y:S01]  /*3c60*/  UMOV UR13, 0x40004040 ;  /* 0x40004040000d7882 */ /* 0x000fe20000000000 */
[----:B------:R-:W-:Y:S01]  /*3c70*/  UMOV UR9, 0x40004040 ;  /* 0x4000404000097882 */ /* 0x000fe20000000000 */
[----:B------:R2:W-:Y:S01]  /*3c80*/  UTCQMMA gdesc[UR14], gdesc[UR16], tmem[UR11], tmem[UR34], idesc[UR35], UPT ;  /* 0x00ff22100e0075ea */ /* 0x0005e2000b80030b */
[----:B------:R2:W-:Y:S01]  /*3c90*/  UTCQMMA gdesc[UR8], gdesc[UR12], tmem[UR11], tmem[UR32], idesc[UR33], UPT ;  /* 0x00ff200c080075ea */ /* 0x0005e2000b80030b */
[----:B------:R2:W-:Y:S01]  /*3ca0*/  UTCBAR.MULTICAST [UR25], URZ, UR27 ;  /* 0x000000ff190073e9 */ /* 0x0005e2000800081b */
[----:B------:R-:W-:Y:S01]  /*3cb0*/  UMOV UR10, UR24 ;  /* 0x00000018000a7c82 */ /* 0x000fe20008000000 */
[----:B------:R-:W-:Y:S05]  /*3cc0*/  BRA.U UP3, `(.L_x_66) ;  /* 0xfffffffd03507547 */ /* 0x000fea000b83ffff */
.L_x_63:
[----:B--2---:R-:W-:Y:S01]  /*3cd0*/  UIADD3 UR4, UPT, UPT, UR30, 0x1, URZ ;  /* 0x000000011e047890 */ /* 0x004fe2000fffe0ff */
[C---:B------:R-:W-:Y:S01]  /*3ce0*/  ISETP.NE.AND P0, PT, R10.reuse, 0x2, PT ;  /* 0x000000020a00780c */ /* 0x040fe20003f05270 */
[----:B------:R-:W-:Y:S02]  /*3cf0*/  UIADD3 UR5, UPT, UPT, UR31, 0xc0, URZ ;  /* 0x000000c01f057890 */ /* 0x000fe4000fffe0ff */
[----:B------:R-:W-:Y:S01]  /*3d00*/  UISETP.NE.AND UP0, UPT, UR4, 0x4, UPT ;  /* 0x000000040400788c */ /* 0x000fe2000bf05270 */
[----:B-1----:R-:W-:Y:S02]  /*3d10*/  SEL R0, RZ, 0x1, P0 ;  /* 0x00000001ff007807 */ /* 0x002fe40000000000 */
[----:B------:R-:W-:Y:S01]  /*3d20*/  SEL R10, R10, RZ, P0 ;  /* 0x000000ff0a0a7207 */ /* 0x000fe20000000000 */
[----:B------:R-:W-:Y:S01]  /*3d30*/  USEL UR6, URZ, 0x1, UP0 ;  /* 0x00000001ff067887 */ /* 0x000fe20008000000 */
[----:B------:R-:W-:Y:S01]  /*3d40*/  LOP3.LUT R9, R9, R0, RZ, 0x3c, !PT ;  /* 0x0000000009097212 */ /* 0x000fe200078e3cff */
[----:B------:R-:W-:Y:S01]  /*3d50*/  USEL UR30, UR4, URZ, UP0 ;  /* 0x000000ff041e7287 */ /* 0x000fe20008000000 */
[----:B------:R1:W-:Y:S03]  /*3d60*/  UTCBAR [UR5], URZ ;  /* 0x000000ff050073e9 */ /* 0x0003e600080000ff */
[----:B------:R-:W-:Y:S01]  /*3d70*/  LOP3.LUT R11, R11, UR6, RZ, 0x3c, !PT ;  /* 0x000000060b0b7c12 */ /* 0x000fe2000f8e3cff */
[----:B------:R-:W-:Y:S07]  /*3d80*/  @P1 BRA `(.L_x_67) ;  /* 0xfffffff800881947 */ /* 0x000fee000383ffff */
[----:B------:R-:W2:Y:S01]  /*3d90*/  S2UR UR8, SR_CgaCtaId ;  /* 0x00000000000879c3 */ /* 0x000ea20000008800 */
[----:B------:R-:W-:Y:S01]  /*3da0*/  ELECT P0, URZ, PT ;  /* 0x0000000000ff782f */ /* 0x000fe20003800000 */
[----:B------:R-:W-:Y:S01]  /*3db0*/  IMAD.MOV.U32 R0, RZ, RZ, 0x1 ;  /* 0x00000001ff007424 */ /* 0x000fe200078e00ff */
[----:B------:R-:W-:Y:S01]  /*3dc0*/  UIADD3 UR26, UPT, UPT, UR26, 0xe0, URZ ;  /* 0x000000e01a1a7890 */ /* 0x000fe2000fffe0ff */
[----:B------:R-:W-:Y:S01]  /*3dd0*/  SHF.L.U32 R3, R11, 0x1f, RZ ;  /* 0x0000001f0b037819 */ /* 0x000fe200000006ff */
[----:B------:R-:W-:-:S03]  /*3de0*/  UMOV UR4, 0x40 ;  /* 0x0000004000047882 */ /* 0x000fc60000000000 */
[----:B------:R-:W-:Y:S01]  /*3df0*/  UVIRTCOUNT.DEALLOC.SMPOOL 0x80 ;  /* 0x000000800000784c */ /* 0x000fe20000000000 */
[----:B--2---:R-:W-:Y:S02]  /*3e00*/  ULEA UR8, UR8, UR4, 0x18 ;  /* 0x0000000408087291 */ /* 0x004fe4000f8ec0ff */
[----:B------:R-:W-:-:S07]  /*3e10*/  ULEA UR4, UR30, UR26, 0x3 ;  /* 0x0000001a1e047291 */ /* 0x000fce000f8e18ff */
[----:B------:R2:W-:Y:S02]  /*3e20*/  @P0 STS.U8 [UR8+0x1c], R0 ;  /* 0x00001c00ff000988 */ /* 0x0005e40008000008 */
[----:B------:R-:W4:Y:S02]  /*3e30*/  SYNCS.PHASECHK.TRANS64.TRYWAIT P0, [UR4], R3 ;  /* 0x00000003ff0075a7 */ /* 0x000f240008001104 */
[----:B--2-4-:R-:W-:Y:S05]  /*3e40*/  @!P0 BRA `(.L_x_68) ;  /* 0x0000006000708947 */ /* 0x014fea0003800000 */
.L_x_155:
[----:B------:R-:W-:-:S04]  /*3e50*/  UIADD3 UR4, UPT, UPT, UR30, 0x1, URZ ;  /* 0x000000011e047890 */ /* 0x000fc8000fffe0ff */
[----:B------:R-:W-:-:S04]  /*3e60*/  UISETP.NE.AND UP0, UPT, UR4, 0x4, UPT ;  /* 0x000000040400788c */ /* 0x000fc8000bf05270 */
[----:B------:R-:W-:Y:S02]  /*3e70*/  USEL UR6, URZ, 0x1, UP0 ;  /* 0x00000001ff067887 */ /* 0x000fe40008000000 */
[----:B------:R-:W-:-:S04]  /*3e80*/  USEL UR4, UR4, URZ, UP0 ;  /* 0x000000ff04047287 */ /* 0x000fc80008000000 */
[----:B-1----:R-:W-:Y:S01]  /*3e90*/  ULEA UR5, UR4, UR26, 0x3 ;  /* 0x0000001a04057291 */ /* 0x002fe2000f8e18ff */
[----:B------:R-:W-:-:S04]  /*3ea0*/  LOP3.LUT R2, R11, UR6, RZ, 0x3c, !PT ;  /* 0x000000060b027c12 */ /* 0x000fc8000f8e3cff */
[----:B--2---:R-:W-:-:S04]  /*3eb0*/  SHF.L.U32 R3, R2, 0x1f, RZ ;  /* 0x0000001f02037819 */ /* 0x004fc800000006ff */
[----:B------:R-:W1:Y:S02]  /*3ec0*/  SYNCS.PHASECHK.TRANS64.TRYWAIT P0, [UR5], R3 ;  /* 0x00000003ff0075a7 */ /* 0x000e640008001105 */
[----:B-1----:R-:W-:Y:S05]  /*3ed0*/  @!P0 BRA `(.L_x_69) ;  /* 0x0000006000648947 */ /* 0x002fea0003800000 */
.L_x_157:
        /* <DEDUP_REMOVED lines=9> */
.L_x_159:
[----:B------:R-:W-:-:S04]  /*3f70*/  UIADD3 UR4, UPT, UPT, UR4, 0x1, URZ ;  /* 0x0000000104047890 */ /* 0x000fc8000fffe0ff */
[----:B------:R-:W-:-:S04]  /*3f80*/  UISETP.NE.AND UP0, UPT, UR4, 0x4, UPT ;  /* 0x000000040400788c */ /* 0x000fc8000bf05270 */
[----:B------:R-:W-:Y:S02]  /*3f90*/  USEL UR5, URZ, 0x1, UP0 ;  /* 0x00000001ff057887 */ /* 0x000fe40008000000 */
[----:B------:R-:W-:-:S04]  /*3fa0*/  USEL UR4, UR4, URZ, UP0 ;  /* 0x000000ff04047287 */ /* 0x000fc80008000000 */
[----:B------:R-:W-:Y:S01]  /*3fb0*/  ULEA UR4, UR4, UR26, 0x3 ;  /* 0x0000001a04047291 */ /* 0x000fe2000f8e18ff */
[----:B-1----:R-:W-:-:S04]  /*3fc0*/  LOP3.LUT R3, R2, UR5, RZ, 0x3c, !PT ;  /* 0x0000000502037c12 */ /* 0x002fc8000f8e3cff */
[----:B------:R-:W-:-:S04]  /*3fd0*/  SHF.L.U32 R3, R3, 0x1f, RZ ;  /* 0x0000001f03037819 */ /* 0x000fc800000006ff */
[----:B------:R-:W1:Y:S02]  /*3fe0*/  SYNCS.PHASECHK.TRANS64.TRYWAIT P0, [UR4], R3 ;  /* 0x00000003ff0075a7 */ /* 0x000e640008001104 */
[----:B-1----:R-:W-:Y:S05]  /*3ff0*/  @!P0 BRA `(.L_x_71) ;  /* 0x00000060004c8947 */ /* 0x002fea0003800000 */
.L_x_161:
[----:B------:R-:W-:Y:S01]  /*4000*/  NOP ;  /* 0x0000000000007918 */ /* 0x000fe20000000000 */
[----:B-1----:R-:W1:Y:S01]  /*4010*/  LDS R0, [UR8+0x14] ;  /* 0x00001408ff007984 */ /* 0x002e620008000800 */
[----:B------:R-:W-:Y:S01]  /*4020*/  ULOP3.LUT UR4, UR42, 0xffff, URZ, 0xc0, !UPT ;  /* 0x0000ffff2a047892 */ /* 0x000fe2000f8ec0ff */
[----:B------:R-:W-:Y:S01]  /*4030*/  UMOV UR5, 0xffff ;  /* 0x0000ffff00057882 */ /* 0x000fe20000000000 */
[----:B------:R-:W-:Y:S02]  /*4040*/  UMOV UR6, 0x1 ;  /* 0x0000000100067882 */ /* 0x000fe40000000000 */
[----:B------:R-:W-:-:S04]  /*4050*/  USHF.R.U32.HI UR4, URZ, 0x5, UR4 ;  /* 0x00000005ff047899 */ /* 0x000fc80008011604 */
[----:B------:R-:W-:Y:S02]  /*4060*/  USHF.L.U32 UR5, UR5, UR4, URZ ;  /* 0x0000000405057299 */ /* 0x000fe400080006ff */
[----:B------:R-:W-:-:S04]  /*4070*/  USHF.L.U32 UR4, UR6, UR4, URZ ;  /* 0x0000000406047299 */ /* 0x000fc800080006ff */
[----:B-1----:R-:W-:-:S04]  /*4080*/  LOP3.LUT R0, R0, UR5, RZ, 0xc0, !PT ;  /* 0x0000000500007c12 */ /* 0x002fc8000f8ec0ff */
[----:B------:R-:W-:-:S13]  /*4090*/  ISETP.NE.AND P0, PT, R0, UR5, PT ;  /* 0x0000000500007c0c */ /* 0x000fda000bf05270 */
[----:B------:R-:W-:Y:S05]  /*40a0*/  @P0 BRA `(.L_x_72) ;  /* 0x0000000000580947 */ /* 0x000fea0003800000 */
[----:B------:R-:W1:Y:S02]  /*40b0*/  LDS R0, [UR8+0x18] ;  /* 0x00001808ff007984 */ /* 0x000e640008000800 */
[----:B-1----:R-:W-:-:S04]  /*40c0*/  LOP3.LUT R0, R0, UR4, RZ, 0xc0, !PT ;  /* 0x0000000400007c12 */ /* 0x002fc8000f8ec0ff */
[----:B------:R-:W-:-:S13]  /*40d0*/  ISETP.NE.AND P0, PT, R0, UR4, PT ;  /* 0x0000000400007c0c */ /* 0x000fda000bf05270 */
[----:B------:R-:W-:Y:S05]  /*40e0*/  @P0 BRA `(.L_x_73) ;  /* 0x00000000003c0947 */ /* 0x000fea0003800000 */
[----:B------:R-:W1:Y:S01]  /*40f0*/  S2R R2, SR_LANEID ;  /* 0x0000000000027919 */ /* 0x000e620000000000 */
[----:B------:R-:W-:Y:S01]  /*4100*/  ULOP3.LUT UR5, URZ, UR5, URZ, 0x33, !UPT ;  /* 0x00000005ff057292 */ /* 0x000fe2000f8e33ff */
[----:B------:R-:W-:Y:S01]  /*4110*/  LOP3.LUT R4, RZ, UR4, RZ, 0x33, !PT ;  /* 0x00000004ff047c12 */ /* 0x000fe2000f8e33ff */
[----:B------:R-:W-:Y:S02]  /*4120*/  VOTEU.ANY UR4, UPT, PT ;  /* 0x0000000000047886 */ /* 0x000fe400038e0100 */
[----:B------:R-:W-:Y:S01]  /*4130*/  UFLO.U32 UR4, UR4 ;  /* 0x00000004000472bd */ /* 0x000fe200080e0000 */
[----:B------:R-:W2:Y:S01]  /*4140*/  REDUX UR6, R4 ;  /* 0x00000000040673c4 */ /* 0x000ea20000000000 */
[----:B------:R-:W-:-:S06]  /*4150*/  IMAD.U32 R0, RZ, RZ, UR5 ;  /* 0x00000005ff007e24 */ /* 0x000fcc000f8e00ff */
[----:B------:R4:W-:Y:S01]  /*4160*/  UTCATOMSWS.AND URZ, UR5 ;  /* 0x0000000500ff79e3 */ /* 0x0009e20008000000 */
[----:B------:R-:W3:Y:S01]  /*4170*/  REDUX UR7, R0 ;  /* 0x00000000000773c4 */ /* 0x000ee20000000000 */
[----:B-1----:R-:W-:Y:S01]  /*4180*/  ISETP.EQ.U32.AND P0, PT, R2, UR4, PT ;  /* 0x0000000402007c0c */ /* 0x002fe2000bf02070 */
[----:B--2---:R-:W-:Y:S01]  /*4190*/  IMAD.U32 R2, RZ, RZ, UR6 ;  /* 0x00000006ff027e24 */ /* 0x004fe2000f8e00ff */
[----:B---3--:R-:W-:-:S11]  /*41a0*/  MOV R3, UR7 ;  /* 0x0000000700037c02 */ /* 0x008fd60008000f00 */
[----:B------:R4:W-:Y:S04]  /*41b0*/  @P0 ATOMS.AND RZ, [UR8+0x14], R3 ;  /* 0x00001403ffff098c */ /* 0x0009e8000a800008 */
[----:B------:R4:W-:Y:S01]  /*41c0*/  @P0 ATOMS.AND RZ, [UR8+0x18], R2 ;  /* 0x00001802ffff098c */ /* 0x0009e2000a800008 */
[----:B------:R-:W-:Y:S05]  /*41d0*/  BRA `(.L_x_74) ;  /* 0x0000000000147947 */ /* 0x000fea0003800000 */
.L_x_73:
[----:B------:R-:W-:Y:S02]  /*41e0*/  MOV R2, 0x4200 ;  /* 0x0000420000027802 */ /* 0x000fe40000000f00 */
[----:B---3-5:R-:W-:Y:S05]  /*41f0*/  CALL.REL.NOINC `($__internal_0_$__cuda_sm10x_tcgen05_guardrail_trap_col_being_dealloced_not_returned_by_alloc) ;  /* 0x0000006400307944 */ /* 0x028fea0003c00000 */
[----:B------:R-:W-:Y:S05]  /*4200*/  BRA `(.L_x_74) ;  /* 0x0000000000087947 */ /* 0x000fea0003800000 */
.L_x_72:
[----:B------:R-:W-:Y:S02]  /*4210*/  MOV R2, 0x4230 ;  /* 0x0000423000027802 */ /* 0x000fe40000000f00 */
[----:B---3-5:R-:W-:Y:S05]  /*4220*/  CALL.REL.NOINC `($__internal_2_$__cuda_sm10x_tcgen05_guardrail_trap_unallocated_columns_being_dealloced) ;  /* 0x00000064003c7944 */ /* 0x028fea0003c00000 */
.L_x_74:
[----:B------:R-:W-:Y:S01]  /*4230*/  NOP ;  /* 0x0000000000007918 */ /* 0x000fe20000000000 */
[----:B----4-:R-:W-:Y:S05]  /*4240*/  EXIT ;  /* 0x000000000000794d */ /* 0x010fea0003800000 */
.L_x_56:
[----:B------:R-:W-:-:S09]  /*4250*/  UISETP.NE.OR UP0, UPT, UR21, 0x3, !UP3 ;  /* 0x000000031500788c */ /* 0x000fd2000df05670 */
[----:B------:R-:W-:Y:S05]  /*4260*/  BRA.U UP0, `(.L_x_75) ;  /* 0x0000001100547547 */ /* 0x000fea000b800000 */
[----:B------:R-:W1:Y:S01]  /*4270*/  S2UR UR10, SR_CgaCtaId ;  /* 0x00000000000a79c3 */ /* 0x000e620000008800 */
[----:B------:R-:W2:Y:S01]  /*4280*/  LDCU UR31, c[0x0][0x370] ;  /* 0x00006e00ff1f77ac */ /* 0x000ea20008000800 */
[----:B------:R-:W-:Y:S02]  /*4290*/  HFMA2 R13, -RZ, RZ, 0, 0 ;  /* 0x00000000ff0d7431 */ /* 0x000fe400000001ff */
[----:B------:R-:W-:Y:S01]  /*42a0*/  IMAD.MOV.U32 R15, RZ, RZ, 0x1 ;  /* 0x00000001ff0f7424 */ /* 0x000fe200078e00ff */
[----:B------:R-:W-:Y:S01]  /*42b0*/  MOV R7, 0x1000 ;  /* 0x0000100000077802 */ /* 0x000fe20000000f00 */
[----:B------:R-:W2:Y:S01]  /*42c0*/  LDCU.128 UR44, c[0x0][0xb10] ;  /* 0x00016200ff2c77ac */ /* 0x000ea20008000c00 */
[----:B------:R-:W-:Y:S01]  /*42d0*/  IMAD.MOV.U32 R14, RZ, RZ, RZ ;  /* 0x000000ffff0e7224 */ /* 0x000fe200078e00ff */
[----:B------:R-:W3:Y:S01]  /*42e0*/  LDC.64 R16, c[0x0][0x348] ;  /* 0x0000d200ff107b82 */ /* 0x000ee20000000a00 */
[----:B------:R-:W4:Y:S01]  /*42f0*/  LDCU UR30, c[0x0][0x374] ;  /* 0x00006e80ff1e77ac */ /* 0x000f220008000800 */
[----:B------:R-:W1:Y:S06]  /*4300*/  LDCU UR15, c[0x0][0xb0c] ;  /* 0x00016180ff0f77ac */ /* 0x000e6c0008000800 */
[----:B------:R-:W3:Y:S01]  /*4310*/  LDC.64 R2, c[0x0][0x888] ;  /* 0x00022200ff027b82 */ /* 0x000ee20000000a00 */
[----:B------:R-:W3:Y:S01]  /*4320*/  LDCU UR49, c[0x0][0xb20] ;  /* 0x00016400ff3177ac */ /* 0x000ee20008000800 */
[----:B------:R-:W3:Y:S06]  /*4330*/  LDCU UR4, c[0x0][0xb30] ;  /* 0x00016600ff0477ac */ /* 0x000eec0008000800 */
[----:B------:R-:W3:Y:S01]  /*4340*/  LDC.64 R4, c[0x0][0x890] ;  /* 0x00022400ff047b82 */ /* 0x000ee20000000a00 */
[----:B------:R-:W-:Y:S01]  /*4350*/  UMOV UR21, 0x400 ;  /* 0x0000040000157882 */ /* 0x000fe20000000000 */
[----:B--2---:R-:W-:-:S02]  /*4360*/  UIMAD.WIDE.U32 UR6, UR31, UR44, URZ ;  /* 0x0000002c1f0672a5 */ /* 0x004fc4000f8e00ff */
[----:B----4-:R-:W-:Y:S02]  /*4370*/  UIMAD.WIDE.U32 UR8, UR30, UR47, URZ ;  /* 0x0000002f1e0872a5 */ /* 0x010fe4000f8e00ff */
[----:B-1----:R-:W-:Y:S02]  /*4380*/  ULEA UR21, UR10, UR21, 0x18 ;  /* 0x000000150a157291 */ /* 0x002fe4000f8ec0ff */
[----:B------:R-:W-:Y:S02]  /*4390*/  UPLOP3.LUT UP3, UPT, UPT, UPT, UPT, 0x40, 0x4 ;  /* 0x000000000004789c */ /* 0x000fe40003f6e870 */
[----:B------:R-:W-:Y:S02]  /*43a0*/  UIADD3 UR37, UPT, UPT, UR21, 0x68, URZ ;  /* 0x0000006815257890 */ /* 0x000fe4000fffe0ff */
[----:B------:R-:W-:Y:S02]  /*43b0*/  UIADD3 UR33, UPT, UPT, UR21, 0x50, URZ ;  /* 0x0000005015217890 */ /* 0x000fe4000fffe0ff */
[----:B------:R-:W-:-:S02]  /*43c0*/  UIADD3 UR25, UPT, UPT, UR21, 0x58, URZ ;  /* 0x0000005815197890 */ /* 0x000fc4000fffe0ff */
[----:B------:R-:W-:Y:S01]  /*43d0*/  UIADD3 UR17, UPT, UPT, UR21, 0x60, URZ ;  /* 0x0000006015117890 */ /* 0x000fe2000fffe0ff */
[----:B------:R-:W-:Y:S01]  /*43e0*/  UMOV UR6, UR7 ;  /* 0x0000000700067c82 */ /* 0x000fe20008000000 */
[----:B------:R-:W-:Y:S01]  /*43f0*/  UMOV UR41, UR9 ;  /* 0x0000000900297c82 */ /* 0x000fe20008000000 */
[----:B------:R-:W-:Y:S02]  /*4400*/  UISETP.GE.AND UP0, UPT, UR42, 0x1, UPT ;  /* 0x000000012a00788c */ /* 0x000fe4000bf06270 */
[----:B------:R-:W-:Y:S01]  /*4410*/  UISETP.NE.AND UP4, UPT, UR42, 0x1, UPT ;  /* 0x000000012a00788c */ /* 0x000fe2000bf85270 */
[----:B------:R-:W1:Y:S01]  /*4420*/  LDCU.64 UR22, c[0x0][0xb28] ;  /* 0x00016500ff1677ac */ /* 0x000e620008000a00 */
[----:B------:R-:W-:Y:S02]  /*4430*/  UISETP.NE.AND UP6, UPT, UR15, 0x1, UPT ;  /* 0x000000010f00788c */ /* 0x000fe4000bfc5270 */
[----:B------:R-:W-:Y:S02]  /*4440*/  UISETP.NE.AND UP5, UPT, UR46, 0x1, UPT ;  /* 0x000000012e00788c */ /* 0x000fe4000bfa5270 */
[----:B------:R-:W-:-:S02]  /*4450*/  UPRMT UR37, UR10, 0x654, UR37 ;  /* 0x000006540a257896 */ /* 0x000fc40008000025 */
[----:B------:R-:W-:Y:S02]  /*4460*/  USHF.R.U32.HI UR43, URZ, UR45, UR6 ;  /* 0x0000002dff2b7299 */ /* 0x000fe40008011606 */
[----:B------:R-:W-:Y:S02]  /*4470*/  UPRMT UR40, UR10, 0x654, UR33 ;  /* 0x000006540a287896 */ /* 0x000fe40008000021 */
[----:B------:R-:W-:Y:S02]  /*4480*/  UPRMT UR39, UR10, 0x654, UR25 ;  /* 0x000006540a277896 */ /* 0x000fe40008000019 */
[----:B------:R-:W-:Y:S02]  /*4490*/  UPRMT UR38, UR10, 0x654, UR17 ;  /* 0x000006540a267896 */ /* 0x000fe40008000011 */
[----:B---3--:R-:W-:Y:S02]  /*44a0*/  USHF.R.U32.HI UR41, URZ, UR49, UR41 ;  /* 0x00000031ff297299 */ /* 0x008fe40008011629 */
[----:B------:R-:W-:-:S11]  /*44b0*/  UISETP.NE.AND UP2, UPT, UR4, 0x1, UPT ;  /* 0x000000010400788c */ /* 0x000fd6000bf45270 */
.L_x_86:
[C---:B------:R-:W-:Y:S02]  /*44c0*/  LEA R12, R14.reuse, UR21, 0x3 ;  /* 0x000000150e0c7c11 */ /* 0x040fe4000f8e18ff */
[----:B------:R-:W-:Y:S02]  /*44d0*/  SHF.L.U32 R9, R13, 0x1f, RZ ;  /* 0x0000001f0d097819 */ /* 0x000fe400000006ff */
[----:B------:R-:W-:Y:S02]  /*44e0*/  LEA R10, R14, UR21, 0x4 ;  /* 0x000000150e0a7c11 */ /* 0x000fe4000f8e20ff */
[----:B--2---:R-:W2:Y:S02]  /*44f0*/  SYNCS.PHASECHK.TRANS64.TRYWAIT P0, [R12+URZ+0xa0], R9 ;  /* 0x0000a0090c0075a7 */ /* 0x004ea400080011ff */
[----:B--2---:R-:W-:Y:S05]  /*4500*/  @!P0 BRA `(.L_x_76) ;  /* 0x0000005c00208947 */ /* 0x004fea0003800000 */
.L_x_162:
[----:B--2---:R-:W2:Y:S01]  /*4510*/  LDS.128 R8, [R10+0x130] ;  /* 0x000130000a087984 */ /* 0x004ea20000000c00 */
[----:B------:R-:W-:Y:S01]  /*4520*/  UISETP.GE.AND UP0, UPT, UR42, 0x1, UPT ;  /* 0x000000012a00788c */ /* 0x000fe2000bf06270 */
[----:B------:R-:W-:Y:S01]  /*4530*/  @!PT LDS RZ, [RZ] ;  /* 0x00000000fffff984 */ /* 0x000fe20000000800 */
[----:B------:R-:W-:Y:S01]  /*4540*/  @!PT LDS RZ, [RZ] ;  /* 0x00000000fffff984 */ /* 0x000fe20000000800 */
[----:B------:R-:W-:Y:S01]  /*4550*/  @!PT LDS RZ, [RZ] ;  /* 0x00000000fffff984 */ /* 0x000fe20000000800 */
[----:B------:R-:W-:Y:S01]  /*4560*/  @!PT LDS RZ, [RZ] ;  /* 0x00000000fffff984 */ /* 0x000fe20000000800 */
[----:B------:R3:W-:Y:S06]  /*4570*/  MEMBAR.ALL.CTA ;  /* 0x0000000000007992 */ /* 0x0007ec0000008000 */
[----:B---3--:R-:W3:Y:S01]  /*4580*/  FENCE.VIEW.ASYNC.S ;  /* 0x00000000000073c6 */ /* 0x008ee20000000000 */
[----:B--2---:R-:W-:Y:S11]  /*4590*/  LOP3.LUT P0, RZ, R10, 0x1, RZ, 0xc0, !PT ;  /* 0x000000010aff7812 */ /* 0x004ff6000780c0ff */
[----:B------:R-:W-:Y:S02]  /*45a0*/  @!UPT UIADD3 URZ, UPT, UPT, URZ, URZ, URZ ;  /* 0x000000fffffff290 */ /* 0x000fe4000fffe0ff */
[----:B---3--:R-:W-:Y:S01]  /*45b0*/  VOTEU.ANY UP1, P0 ;  /* 0x0000000000ff7886 */ /* 0x008fe20000020100 */
[----:B------:R-:W-:Y:S11]  /*45c0*/  PLOP3.LUT P0, PT, PT, PT, UP1, 0x80, 0x8 ;  /* 0x000000000008781c */ /* 0x000ff60003f0f018 */
[----:B------:R-:W-:Y:S02]  /*45d0*/  @!UPT UIADD3 URZ, UPT, UPT, URZ, URZ, URZ ;  /* 0x000000fffffff290 */ /* 0x000fe4000fffe0ff */
[----:B------:R-:W-:Y:S02]  /*45e0*/  @P0 SHF.R.U32.HI R0, RZ, 0x10, R9 ;  /* 0x00000010ff000819 */ /* 0x000fe40000011609 */
[----:B------:R-:W-:Y:S02]  /*45f0*/  @P0 MOV R6, R8 ;  /* 0x0000000800060202 */ /* 0x000fe40000000f00 */
[----:B------:R-:W-:Y:S01]  /*4600*/  @P0 R2UR UR4, R0 ;  /* 0x00000000000402ca */ /* 0x000fe200000e0000 */
[----:B------:R-:W-:Y:S01]  /*4610*/  VIADD R0, R12, 0xb0 ;  /* 0x000000b00c007836 */ /* 0x000fe20000000000 */
[----:B------:R-:W-:Y:S02]  /*4620*/  @P0 LOP3.LUT R8, R9, 0xffff, RZ, 0xc0, !PT ;  /* 0x0000ffff09080812 */ /* 0x000fe400078ec0ff */
[----:B------:R-:W-:Y:S02]  /*4630*/  @P0 R2UR UR6, R6 ;  /* 0x00000000060602ca */ /* 0x000fe400000e0000 */
[----:B------:R-:W-:Y:S02]  /*4640*/  PRMT R0, RZ, 0x654, R0 ;  /* 0x00000654ff007816 */ /* 0x000fe40000000000 */
[----:B------:R-:W-:Y:S02]  /*4650*/  @P0 R2UR UR5, R8 ;  /* 0x00000000080502ca */ /* 0x000fe400000e0000 */
[----:B------:R2:W-:Y:S03]  /*4660*/  SYNCS.ARRIVE.TRANS64.RED.A1T0 RZ, [R0+URZ], RZ ;  /* 0x000000ff00ff79a7 */ /* 0x0005e600081004ff */
[----:B------:R-:W-:Y:S04]  /*4670*/  @UP1 UMOV UR29, UR4 ;  /* 0x00000004001d1c82 */ /* 0x000fe80008000000 */
[----:B------:R-:W-:Y:S04]  /*4680*/  @UP1 UMOV UR14, UR6 ;  /* 0x00000006000e1c82 */ /* 0x000fe80008000000 */
[----:B------:R-:W-:Y:S01]  /*4690*/  @UP1 UMOV UR13, UR5 ;  /* 0x00000005000d1c82 */ /* 0x000fe20008000000 */
[----:B------:R-:W-:Y:S05]  /*46a0*/  BRA.U !UP0, `(.L_x_77) ;  /* 0x0000000108a47547 */ /* 0x000fea000b800000 */
[----:B------:R-:W-:Y:S02]  /*46b0*/  UIMAD.WIDE.U32 UR18, UR13, UR47, URZ ;  /* 0x0000002f0d1272a5 */ /* 0x000fe4000f8e00ff */
[----:B------:R-:W-:Y:S02]  /*46c0*/  UIMAD.WIDE.U32 UR26, UR14, UR44, URZ ;  /* 0x0000002c0e1a72a5 */ /* 0x000fe4000f8e00ff */
[----:B------:R-:W-:Y:S02]  /*46d0*/  USEL UR4, UR30, UR41, !UP5 ;  /* 0x000000291e047287 */ /* 0x000fe4000e800000 */
[----:B------:R-:W-:Y:S02]  /*46e0*/  USEL UR7, UR31, UR43, !UP6 ;  /* 0x0000002b1f077287 */ /* 0x000fe4000f000000 */
[----:B-1----:R-:W-:Y:S02]  /*46f0*/  UIMAD.WIDE.U32 UR8, UR4, UR22, URZ ;  /* 0x00000016040872a5 */ /* 0x002fe4000f8e00ff */
[----:B------:R-:W-:Y:S01]  /*4700*/  UIMAD.WIDE.U32 UR10, UR7, UR22, URZ ;  /* 0x00000016070a72a5 */ /* 0x000fe2000f8e00ff */
[----:B------:R-:W-:Y:S02]  /*4710*/  UMOV UR5, UR19 ;  /* 0x0000001300057c82 */ /* 0x000fe40008000000 */
[----:B------:R-:W-:Y:S03]  /*4720*/  USHF.R.U32.HI UR6, URZ, UR49, UR5 ;  /* 0x00000031ff067299 */ /* 0x000fe60008011605 */
[----:B------:R-:W-:Y:S01]  /*4730*/  UMOV UR5, UR27 ;  /* 0x0000001b00057c82 */ /* 0x000fe20008000000 */
[----:B------:R-:W-:Y:S02]  /*4740*/  USEL UR6, UR13, UR6, !UP5 ;  /* 0x000000060d067287 */ /* 0x000fe4000e800000 */
[----:B------:R-:W-:Y:S03]  /*4750*/  USHF.R.U32.HI UR12, URZ, UR45, UR5 ;  /* 0x0000002dff0c7299 */ /* 0x000fe60008011605 */
[----:B------:R-:W-:Y:S02]  /*4760*/  UMOV UR5, UR9 ;  /* 0x0000000900057c82 */ /* 0x000fe40008000000 */
[----:B------:R-:W-:Y:S03]  /*4770*/  @UP4 USHF.R.U32.HI UR4, URZ, UR23, UR5 ;  /* 0x00000017ff044299 */ /* 0x000fe60008011605 */
[----:B------:R-:W-:Y:S01]  /*4780*/  UMOV UR5, UR11 ;  /* 0x0000000b00057c82 */ /* 0x000fe20008000000 */
[----:B------:R-:W-:Y:S02]  /*4790*/  UIMAD UR4, UR42, UR4, URZ ;  /* 0x000000042a0472a4 */ /* 0x000fe4000f8e02ff */
[----:B------:R-:W-:Y:S02]  /*47a0*/  @UP4 USHF.R.U32.HI UR7, URZ, UR23, UR5 ;  /* 0x00000017ff074299 */ /* 0x000fe40008011605 */
[----:B------:R-:W-:Y:S02]  /*47b0*/  UIMAD.WIDE.U32 UR10, UR6, UR22, URZ ;  /* 0x00000016060a72a5 */ /* 0x000fe4000f8e00ff */
[----:B------:R-:W-:Y:S02]  /*47c0*/  USEL UR5, UR14, UR12, !UP6 ;  /* 0x0000000c0e057287 */ /* 0x000fe4000f000000 */
[----:B------:R-:W-:Y:S02]  /*47d0*/  UIMAD UR8, UR42, UR7, URZ ;  /* 0x000000072a0872a4 */ /* 0x000fe4000f8e02ff */
[----:B------:R-:W-:Y:S03]  /*47e0*/  UISETP.GE.AND UP0, UPT, UR6, UR4, UPT ;  /* 0x000000040600728c */ /* 0x000fe6000bf06270 */
[----:B------:R-:W-:Y:S01]  /*47f0*/  UMOV UR4, UR11 ;  /* 0x0000000b00047c82 */ /* 0x000fe20008000000 */
[----:B------:R-:W-:Y:S02]  /*4800*/  UISETP.GE.OR UP0, UPT, UR5, UR8, UP0 ;  /* 0x000000080500728c */ /* 0x000fe40008706670 */
[----:B------:R-:W-:Y:S02]  /*4810*/  USHF.R.U32.HI UR4, URZ, UR23, UR4 ;  /* 0x00000017ff047299 */ /* 0x000fe40008011604 */
[----:B------:R-:W-:Y:S02]  /*4820*/  UIMAD.WIDE.U32 UR8, UR5, UR22, URZ ;  /* 0x00000016050872a5 */ /* 0x000fe4000f8e00ff */
[----:B------:R-:W-:Y:S04]  /*4830*/  USEL UR10, UR6, UR4, !UP4 ;  /* 0x00000004060a7287 */ /* 0x000fe8000e000000 */
[----:B------:R-:W-:Y:S01]  /*4840*/  UIADD3 UR11, UPT, UPT, -UR10, URZ, URZ ;  /* 0x000000ff0a0b7290 */ /* 0x000fe2000fffe1ff */
[----:B------:R-:W-:Y:S02]  /*4850*/  @!UP0 UMOV UR4, UR9 ;  /* 0x0000000900048c82 */ /* 0x000fe40008000000 */
[----:B------:R-:W-:Y:S02]  /*4860*/  @!UP0 USHF.R.U32.HI UR4, URZ, UR23, UR4 ;  /* 0x00000017ff048299 */ /* 0x000fe40008011604 */
[----:B------:R-:W-:Y:S02]  /*4870*/  UIMAD UR8, UR42, UR11, UR6 ;  /* 0x0000000b2a0872a4 */ /* 0x000fe4000f8e0206 */
[----:B------:R-:W-:Y:S04]  /*4880*/  @!UP0 USEL UR4, UR5, UR4, !UP4 ;  /* 0x0000000405048287 */ /* 0x000fe8000e000000 */
[----:B------:R-:W-:Y:S02]  /*4890*/  @!UP0 UIMAD UR8, UR7, UR8, UR4 ;  /* 0x00000008070882a4 */ /* 0x000fe4000f8e0204 */
[----:B------:R-:W-:Y:S02]  /*48a0*/  @!UP0 UIADD3 UR9, UPT, UPT, UR10, -UR4, URZ ;  /* 0x800000040a098290 */ /* 0x000fe4000fffe0ff */
[----:B------:R-:W-:Y:S02]  /*48b0*/  UIADD3 UR4, UPT, UPT, -UR5, URZ, URZ ;  /* 0x000000ff05047290 */ /* 0x000fe4000fffe1ff */
[----:B------:R-:W-:Y:S02]  /*48c0*/  UIADD3 UR7, UPT, UPT, -UR6, URZ, URZ ;  /* 0x000000ff06077290 */ /* 0x000fe4000fffe1ff */
[----:B------:R-:W-:Y:S02]  /*48d0*/  @!UP0 UIMAD UR6, UR9, UR42, UR5 ;  /* 0x0000002a090682a4 */ /* 0x000fe4000f8e0205 */
[----:B------:R-:W-:Y:S02]  /*48e0*/  UIMAD UR14, UR15, UR4, UR14 ;  /* 0x000000040f0e72a4 */ /* 0x000fe4000f8e020e */
[----:B------:R-:W-:Y:S01]  /*48f0*/  UIMAD UR13, UR46, UR7, UR13 ;  /* 0x000000072e0d72a4 */ /* 0x000fe2000f8e020d */
[----:B------:R-:W-:Y:S02]  /*4900*/  @!UP0 UMOV UR5, UR8 ;  /* 0x0000000800058c82 */ /* 0x000fe40008000000 */
[----:B------:R-:W-:Y:S02]  /*4910*/  UIMAD UR14, UR5, UR15, UR14 ;  /* 0x0000000f050e72a4 */ /* 0x000fe4000f8e020e */
[----:B------:R-:W-:Y:S11]  /*4920*/  UIMAD UR13, UR6, UR46, UR13 ;  /* 0x0000002e060d72a4 */ /* 0x000ff6000f8e020d */
[----:B------:R-:W-:Y:S01]  /*4930*/  @!UPT UIADD3 URZ, UPT, UPT, URZ, URZ, URZ ;  /* 0x000000fffffff290 */ /* 0x000fe2000fffe0ff */
.L_x_77:
[----:B------:R-:W3:Y:S01]  /*4940*/  @!UP2 LDCU.128 UR8, c[0x0][0xb10] ;  /* 0x00016200ff08a7ac */ /* 0x000ee20008000c00 */
[C---:B------:R-:W-:Y:S02]  /*4950*/  ISETP.NE.U32.AND P1, PT, R4.reuse, RZ, PT ;  /* 0x000000ff0400720c */ /* 0x040fe40003f25070 */
[----:B------:R-:W-:Y:S02]  /*4960*/  ISETP.NE.U32.AND P0, PT, R4, RZ, PT ;  /* 0x000000ff0400720c */ /* 0x000fe40003f05070 */
[C---:B------:R-:W-:Y:S02]  /*4970*/  ISETP.NE.AND.EX P1, PT, R5.reuse, RZ, PT, P1 ;  /* 0x000000ff0500720c */ /* 0x040fe40003f25310 */
[----:B------:R-:W-:Y:S01]  /*4980*/  ISETP.NE.AND.EX P0, PT, R5, RZ, PT, P0 ;  /* 0x000000ff0500720c */ /* 0x000fe20003f05300 */
[----:B------:R-:W4:Y:S01]  /*4990*/  @!UP2 LDCU UR5, c[0x0][0xb0c] ;  /* 0x00016180ff05a7ac */ /* 0x000f220008000800 */
[----:B------:R-:W-:Y:S01]  /*49a0*/  SHF.L.U32 R9, R15, 0x1f, RZ ;  /* 0x0000001f0f097819 */ /* 0x000fe200000006ff */
[----:B------:R-:W-:Y:S02]  /*49b0*/  USHF.L.U32 UR35, UR16, 0x6, URZ ;  /* 0x0000000610237899 */ /* 0x000fe400080006ff */
[----:B------:R-:W-:Y:S02]  /*49c0*/  USHF.L.U32 UR34, UR20, 0x8, URZ ;  /* 0x0000000814227899 */ /* 0x000fe400080006ff */
[----:B---3--:R-:W-:Y:S07]  /*49d0*/  UIMAD.WIDE.U32 UR6, UR14, UR8, URZ ;  /* 0x000000080e0672a5 */ /* 0x008fee000f8e00ff */
[----:B------:R-:W-:Y:S01]  /*49e0*/  @!UP2 UMOV UR4, UR7 ;  /* 0x000000070004ac82 */ /* 0x000fe20008000000 */
[----:B----4-:R-:W-:Y:S02]  /*49f0*/  @!UP2 UISETP.NE.AND UP0, UPT, UR5, 0x1, UPT ;  /* 0x000000010500a88c */ /* 0x010fe4000bf05270 */
[----:B------:R-:W-:Y:S02]  /*4a00*/  @!UP2 USHF.R.U32.HI UR4, URZ, UR9, UR4 ;  /* 0x00000009ff04a299 */ /* 0x000fe40008011604 */
[----:B------:R-:W-:Y:S02]  /*4a10*/  UIMAD.WIDE.U32 UR6, UR13, UR11, URZ ;  /* 0x0000000b0d0672a5 */ /* 0x000fe4000f8e00ff */
[----:B------:R-:W-:Y:S02]  /*4a20*/  @!UP2 USEL UR8, UR14, UR4, !UP0 ;  /* 0x000000040e08a287 */ /* 0x000fe4000c000000 */
[----:B------:R-:W-:Y:S03]  /*4a30*/  @!UP2 UISETP.NE.AND UP0, UPT, UR10, 0x1, UPT ;  /* 0x000000010a00a88c */ /* 0x000fe6000bf05270 */
[----:B------:R-:W-:Y:S02]  /*4a40*/  @!UP2 UMOV UR6, UR7 ;  /* 0x000000070006ac82 */ /* 0x000fe40008000000 */
[----:B------:R-:W3:Y:S02]  /*4a50*/  @!UP2 LDCU UR4, c[0x0][0xb20] ;  /* 0x00016400ff04a7ac */ /* 0x000ee40008000800 */
[----:B---3--:R-:W-:Y:S04]  /*4a60*/  @!UP2 USHF.R.U32.HI UR6, URZ, UR4, UR6 ;  /* 0x00000004ff06a299 */ /* 0x008fe80008011606 */
[----:B------:R-:W-:Y:S04]  /*4a70*/  @!UP2 USEL UR6, UR13, UR6, !UP0 ;  /* 0x000000060d06a287 */ /* 0x000fe8000c000000 */
[----:B------:R-:W-:Y:S02]  /*4a80*/  @!UP2 UIADD3 UR4, UPT, UPT, -UR8, UR6, URZ ;  /* 0x000000060804a290 */ /* 0x000fe4000fffe1ff */
[----:B------:R-:W-:Y:S02]  /*4a90*/  @!UP2 UIADD3 UR6, UPT, UPT, UR8, -UR6, URZ ;  /* 0x800000060806a290 */ /* 0x000fe4000fffe0ff */
[----:B------:R-:W-:Y:S02]  /*4aa0*/  @!UP2 UIMAD UR14, UR4, UR5, UR14 ;  /* 0x00000005040ea2a4 */ /* 0x000fe4000f8e020e */
[----:B------:R-:W-:Y:S01]  /*4ab0*/  @!UP2 UIMAD UR13, UR6, UR10, UR13 ;  /* 0x0000000a060da2a4 */ /* 0x000fe2000f8e020d */
[----:B------:R-:W-:Y:S11]  /*4ac0*/  BRA.U UP3, `(.L_x_78) ;  /* 0x0000000103107547 */ /* 0x000ff6000b800000 */
[----:B--2---:R-:W-:Y:S04]  /*4ad0*/  MOV R0, UR48 ;  /* 0x0000003000007c02 */ /* 0x004fe80008000f00 */
[----:B------:R-:W-:Y:S04]  /*4ae0*/  SHF.L.U32 R11, R0, 0x1f, RZ ;  /* 0x0000001f000b7819 */ /* 0x000fe800000006ff */
[----:B------:R-:W2:Y:S02]  /*4af0*/  SYNCS.PHASECHK.TRANS64.TRYWAIT P2, [UR21+0x98], R11 ;  /* 0x0000980bff0075a7 */ /* 0x000ea40008041115 */
[----:B--2---:R-:W-:Y:S05]  /*4b00*/  @!P2 BRA `(.L_x_79) ;  /* 0x0000005400b4a947 */ /* 0x004fea0003800000 */
.L_x_78:
[----:B------:R-:W-:Y:S05]  /*4b10*/  @!P1 BRA `(.L_x_80) ;  /* 0x0000000000309947 */ /* 0x000fea0003800000 */
[----:B------:R-:W-:Y:S01]  /*4b20*/  ISETP.NE.U32.AND P1, PT, R2, RZ, PT ;  /* 0x000000ff0200720c */ /* 0x000fe20003f25070 */
[----:B------:R-:W3:Y:S01]  /*4b30*/  LDCU.64 UR4, c[0x0][0x358] ;  /* 0x00006b00ff0477ac */ /* 0x000ee20008000a00 */
[----:B------:R-:W-:Y:S02]  /*4b40*/  IMAD.MOV.U32 R89, RZ, RZ, 0x1 ;  /* 0x00000001ff597424 */ /* 0x000fe400078e00ff */
[----:B------:R-:W-:Y:S11]  /*4b50*/  ISETP.NE.AND.EX P1, PT, R3, RZ, PT, P1 ;  /* 0x000000ff0300720c */ /* 0x000ff60003f25310 */
[----:B------:R-:W-:Y:S02]  /*4b60*/  @!UPT UIADD3 URZ, UPT, UPT, URZ, URZ, URZ ;  /* 0x000000fffffff290 */ /* 0x000fe4000fffe0ff */
[----:B--2---:R-:W2:Y:S01]  /*4b70*/  @P1 LDC.64 R10, c[0x0][0x888] ;  /* 0x00022200ff0a1b82 */ /* 0x004ea20000000a00 */
[----:B------:R-:W-:Y:S04]  /*4b80*/  @P1 IMAD R0, R4, UR36, RZ ;  /* 0x0000002404001c24 */ /* 0x000fe8000f8e02ff */
[----:B--2---:R-:W-:Y:S04]  /*4b90*/  @P1 IMAD.WIDE R10, R0, 0x4, R10 ;  /* 0x00000004000a1825 */ /* 0x004fe800078e020a */
[----:B------:R-:W-:Y:S01]  /*4ba0*/  HFMA2 R0, -RZ, RZ, 0, 5.9604644775390625e-08 ;  /* 0x00000001ff007431 */ /* 0x000fe200000001ff */
[----:B---3-5:R3:W5:Y:S04]  /*4bb0*/  @P1 LDG.E R41, desc[UR4][R10.64] ;  /* 0x000000040a291981 */ /* 0x028768000c1e1900 */
[----:B------:R-:W-:Y:S01]  /*4bc0*/  @!P1 PRMT R89, R0, 0x7610, R89 ;  /* 0x0000761000599816 */ /* 0x000fe20000000059 */
[----:B---3--:R-:W4:Y:S06]  /*4bd0*/  @!P1 LDC R41, c[0x0][0x880] ;  /* 0x00022000ff299b82 */ /* 0x008f2c0000000800 */
.L_x_80:
[----:B----45:R-:W-:Y:S01]  /*4be0*/  @!P0 FSETP.EQ.AND P1, PT, R41, RZ, PT ;  /* 0x000000ff2900820b */ /* 0x030fe20003f22000 */
[----:B------:R-:W-:Y:S01]  /*4bf0*/  @!UPT UIADD3 URZ, UPT, UPT, URZ, URZ, URZ ;  /* 0x000000fffffff290 */ /* 0x000fe2000fffe0ff */
[----:B------:R-:W-:Y:S11]  /*4c00*/  @!P0 BRA `(.L_x_81) ;  /* 0x0000000000188947 */ /* 0x000ff60003800000 */
[----:B------:R-:W-:Y:S02]  /*4c10*/  LOP3.LUT P0, RZ, R89, 0xff, RZ, 0xc0, !PT ;  /* 0x000000ff59ff7812 */ /* 0x000fe4000780c0ff */
[----:B------:R-:W-:Y:S04]  /*4c20*/  ISETP.NE.U32.AND P1, PT, R2, RZ, PT ;  /* 0x000000ff0200720c */ /* 0x000fe80003f25070 */
[----:B------:R-:W-:Y:S04]  /*4c30*/  ISETP.NE.AND.EX P1, PT, R3, RZ, PT, P1 ;  /* 0x000000ff0300720c */ /* 0x000fe80003f25310 */
[----:B------:R-:W-:Y:S03]  /*4c40*/  PLOP3.LUT P1, PT, P1, PT, PT, 0x8, 0x80 ;  /* 0x000000000080781c */ /* 0x000fe60000f2e170 */
[----:B------:R-:W-:Y:S11]  /*4c50*/  @P0 FSETP.EQ.AND P1, PT, R41, RZ, PT ;  /* 0x000000ff2900020b */ /* 0x000ff60003f22000 */
[----:B------:R-:W-:Y:S02]  /*4c60*/  @!UPT UIADD3 URZ, UPT, UPT, URZ, URZ, URZ ;  /* 0x000000fffffff290 */ /* 0x000fe4000fffe0ff */
.L_x_81:
[----:B------:R-:W3:Y:S01]  /*4c70*/  SYNCS.PHASECHK.TRANS64.TRYWAIT P2, [UR21+0x70], R9 ;  /* 0x00007009ff0075a7 */ /* 0x000ee20008041115 */
[----:B------:R-:W-:Y:S04]  /*4c80*/  ELECT P0, URZ, PT ;  /* 0x0000000000ff782f */ /* 0x000fe80003800000 */
[----:B------:R-:W-:Y:S11]  /*4c90*/  PLOP3.LUT P1, PT, P1, P0, PT, 0xf2, 0x2f ;  /* 0x00000000002f781c */ /* 0x000ff60000f21e72 */
[----:B------:R-:W-:Y:S02]  /*4ca0*/  @!UPT UIADD3 URZ, UPT, UPT, URZ, URZ, URZ ;  /* 0x000000fffffff290 */ /* 0x000fe4000fffe0ff */
[----:B------:R-:W-:Y:S05]  /*4cb0*/  @!P1 IADD3 R8, P0, PT, R16, 0x580, RZ ;  /* 0x0000058010089810 */ /* 0x000fea0007f1e0ff */
[----:B------:R-:W-:Y:S01]  /*4cc0*/  @!P1 IMAD.X R6, RZ, RZ, R17, P0 ;  /* 0x000000ffff069224 */ /* 0x000fe200000e0611 */
[----:B---3--:R-:W-:Y:S07]  /*4cd0*/  @!P2 BRA `(.L_x_82) ;  /* 0x000000540058a947 */ /* 0x008fee0003800000 */
.L_x_165:
[----:B------:R-:W-:Y:S01]  /*4ce0*/  @!P1 R2UR UR5, R8 ;  /* 0x00000000080592ca */ /* 0x000fe200000e0000 */
[----:B------:R-:W-:Y:S01]  /*4cf0*/  VOTEU.ALL UP0, P1 ;  /* 0x0000000000ff7886 */ /* 0x000fe20000800000 */
[----:B------:R-:W-:Y:S01]  /*4d00*/  @!P1 R2UR UR4, R6 ;  /* 0x00000000060492ca */ /* 0x000fe200000e0000 */
[----:B--2---:R-:W-:Y:S01]  /*4d10*/  @!P1 IMAD.MOV.U32 R0, RZ, RZ, 0x1000 ;  /* 0x00001000ff009424 */ /* 0x004fe200078e00ff */
[----:B------:R-:W-:Y:S01]  /*4d20*/  UMOV UR6, 0x0 ;  /* 0x0000000000067882 */ /* 0x000fe20000000000 */
[----:B------:R-:W-:Y:S01]  /*4d30*/  UMOV UR7, 0x10000000 ;  /* 0x1000000000077882 */ /* 0x000fe20000000000 */
[----:B------:R-:W-:Y:S01]  /*4d40*/  @!UP0 UIADD3 UR32, UPT, UPT, UR21, 0x200, URZ ;  /* 0x0000020015208890 */ /* 0x000fe2000fffe0ff */
[----:B------:R-:W-:Y:S01]  /*4d50*/  @!P1 IADD3 R8, P0, PT, R16, 0x580, RZ ;  /* 0x0000058010089810 */ /* 0x000fe20007f1e0ff */
[----:B------:R-:W-:Y:S04]  /*4d60*/  VOTEU.ALL UP0, P1 ;  /* 0x0000000000ff7886 */ /* 0x000fe80000800000 */
[----:B------:R-:W-:Y:S02]  /*4d70*/  @!P1 IMAD.X R6, RZ, RZ, R17, P0 ;  /* 0x000000ffff069224 */ /* 0x000fe400000e0611 */
[----:B------:R-:W-:Y:S02]  /*4d80*/  IMAD.U32 R10, RZ, RZ, UR5 ;  /* 0x00000005ff0a7e24 */ /* 0x000fe4000f8e00ff */
[----:B------:R-:W-:Y:S03]  /*4d90*/  IMAD.U32 R11, RZ, RZ, UR4 ;  /* 0x00000004ff0b7e24 */ /* 0x000fe6000f8e00ff */
[----:B------:R-:W-:Y:S02]  /*4da0*/  @!P1 R2UR UR4, R10 ;  /* 0x000000000a0492ca */ /* 0x000fe400000e0000 */
[----:B------:R-:W-:Y:S11]  /*4db0*/  @!P1 R2UR UR5, R11 ;  /* 0x000000000b0592ca */ /* 0x000ff600000e0000 */
[----:B------:R-:W-:Y:S02]  /*4dc0*/  @!UPT UIADD3 URZ, UPT, UPT, URZ, URZ, URZ ;  /* 0x000000fffffff290 */ /* 0x000fe4000fffe0ff */
[----:B------:R2:W-:Y:S01]  /*4dd0*/  @!UP0 UTMALDG.3D [UR32], [UR4], desc[UR6] ;  /* 0x00000620040085b4 */ /* 0x0005e20008011000 */
[----:B------:R2:W-:Y:S01]  /*4de0*/  @!P1 SYNCS.ARRIVE.TRANS64.RED.A0TR RZ, [UR21+0x50], R0 ;  /* 0x00005000ffff99a7 */ /* 0x0005e20008300415 */
[----:B------:R-:W-:Y:S01]  /*4df0*/  SYNCS.ARRIVE.TRANS64.RED.A1T0 RZ, [UR40], RZ ;  /* 0x000000ffffff79a7 */ /* 0x000fe20008100428 */
[----:B------:R-:W3:Y:S02]  /*4e00*/  SYNCS.PHASECHK.TRANS64.TRYWAIT P2, [UR21+0x78], R9 ;  /* 0x00007809ff0075a7 */ /* 0x000ee40008041115 */
[----:B--23--:R-:W-:Y:S05]  /*4e10*/  @!P2 BRA `(.L_x_83) ;  /* 0x000000540020a947 */ /* 0x00cfea0003800000 */
.L_x_167:
        /* <DEDUP_REMOVED lines=8> */
[----:B------:R-:W-:Y:S01]  /*4ea0*/  @!UP0 UIADD3 UR24, UPT, UPT, UR21, 0x1200, URZ ;  /* 0x0000120015188890 */ /* 0x000fe2000fffe0ff */
[----:B------:R-:W-:Y:S01]  /*4eb0*/  VOTEU.ALL UP0, P1 ;  /* 0x0000000000ff7886 */ /* 0x000fe20000800000 */
[----:B------:R-:W-:Y:S01]  /*4ec0*/  UMOV UR27, UR35 ;  /* 0x00000023001b7c82 */ /* 0x000fe20008000000 */
[----:B------:R-:W-:Y:S02]  /*4ed0*/  UMOV UR28, UR36 ;  /* 0x00000024001c7c82 */ /* 0x000fe40008000000 */
[----:B------:R-:W-:Y:S02]  /*4ee0*/  IMAD.U32 R10, RZ, RZ, UR5 ;  /* 0x00000005ff0a7e24 */ /* 0x000fe4000f8e00ff */
[----:B------:R-:W-:Y:S02]  /*4ef0*/  IMAD.U32 R11, RZ, RZ, UR4 ;  /* 0x00000004ff0b7e24 */ /* 0x000fe4000f8e00ff */
[----:B------:R-:W-:Y:S01]  /*4f00*/  @!P1 IMAD.X R6, RZ, RZ, R17, P0 ;  /* 0x000000ffff069224 */ /* 0x000fe200000e0611 */
        /* <DEDUP_REMOVED lines=8> */
.L_x_169:
[----:B------:R-:W-:Y:S01]  /*4f90*/  @!P1 R2UR UR5, R8 ;  /* 0x00000000080592ca */ /* 0x000fe200000e0000 */
[----:B------:R-:W-:Y:S01]  /*4fa0*/  VOTEU.ALL UP0, P1 ;  /* 0x0000000000ff7886 */ /* 0x000fe20000800000 */
[----:B------:R-:W-:Y:S01]  /*4fb0*/  @!P1 R2UR UR4, R6 ;  /* 0x00000000060492ca */ /* 0x000fe200000e0000 */
[----:B--2---:R-:W-:Y:S01]  /*4fc0*/  @!P1 IMAD.MOV.U32 R0, RZ, RZ, 0x1000 ;  /* 0x00001000ff009424 */ /* 0x004fe200078e00ff */
[----:B------:R-:W-:Y:S01]  /*4fd0*/  UMOV UR6, 0x0 ;  /* 0x0000000000067882 */ /* 0x000fe20000000000 */
[----:B------:R-:W-:Y:S01]  /*4fe0*/  UMOV UR7, 0x10000000 ;  /* 0x1000000000077882 */ /* 0x000fe20000000000 */
[----:B------:R-:W-:Y:S01]  /*4ff0*/  @!UP0 UIADD3 UR18, UPT, UPT, UR34, 0x80, URZ ;  /* 0x0000008022128890 */ /* 0x000fe2000fffe0ff */
[----:B------:R-:W-:Y:S01]  /*5000*/  VIADD R14, R14, 0x1 ;  /* 0x000000010e0e7836 */ /* 0x000fe20000000000 */
[----:B------:R-:W-:Y:S01]  /*5010*/  @!UP0 UIADD3 UR16, UPT, UPT, UR21, 0x2200, URZ ;  /* 0x0000220015108890 */ /* 0x000fe2000fffe0ff */
[----:B------:R-:W-:Y:S01]  /*5020*/  VOTEU.ALL UP0, P1 ;  /* 0x0000000000ff7886 */ /* 0x000fe20000800000 */
[----:B------:R-:W-:Y:S01]  /*5030*/  UMOV UR19, UR35 ;  /* 0x0000002300137c82 */ /* 0x000fe20008000000 */
[----:B------:R-:W-:Y:S02]  /*5040*/  UMOV UR20, UR36 ;  /* 0x0000002400147c82 */ /* 0x000fe40008000000 */
        /* <DEDUP_REMOVED lines=10> */
.L_x_171:
[----:B------:R-:W-:Y:S01]  /*50f0*/  @!P1 IADD3 R6, P0, PT, R16, 0x580, RZ ;  /* 0x0000058010069810 */ /* 0x000fe20007f1e0ff */
[----:B------:R-:W-:Y:S01]  /*5100*/  VOTEU.ALL UP0, P1 ;  /* 0x0000000000ff7886 */ /* 0x000fe20000800000 */
[----:B------:R-:W-:Y:S01]  /*5110*/  UMOV UR6, 0x0 ;  /* 0x0000000000067882 */ /* 0x000fe20000000000 */
[----:B------:R-:W-:Y:S01]  /*5120*/  UMOV UR7, 0x10000000 ;  /* 0x1000000000077882 */ /* 0x000fe20000000000 */
[----:B------:R-:W-:Y:S01]  /*5130*/  @!P1 R2UR UR5, R6 ;  /* 0x00000000060592ca */ /* 0x000fe200000e0000 */
[----:B--2---:R-:W-:Y:S01]  /*5140*/  @!P1 IMAD.X R0, RZ, RZ, R17, P0 ;  /* 0x000000ffff009224 */ /* 0x004fe200000e0611 */
[----:B------:R-:W-:Y:S01]  /*5150*/  @!UP0 UIADD3 UR10, UPT, UPT, UR34, 0xc0, URZ ;  /* 0x000000c0220a8890 */ /* 0x000fe2000fffe0ff */
[----:B------:R-:W-:Y:S01]  /*5160*/  ISETP.NE.AND P0, PT, R14, 0x2, PT ;  /* 0x000000020e00780c */ /* 0x000fe20003f05270 */
[----:B------:R-:W-:Y:S01]  /*5170*/  @!UP0 UIADD3 UR8, UPT, UPT, UR21, 0x3200, URZ ;  /* 0x0000320015088890 */ /* 0x000fe2000fffe0ff */
[----:B------:R-:W-:Y:S01]  /*5180*/  LOP3.LUT R15, R15, 0x1, RZ, 0x3c, !PT ;  /* 0x000000010f0f7812 */ /* 0x000fe200078e3cff */
[----:B------:R-:W-:Y:S01]  /*5190*/  @!UP0 UIADD3 UR9, UPT, UPT, UR21, 0x68, URZ ;  /* 0x0000006815098890 */ /* 0x000fe2000fffe0ff */
[----:B------:R-:W-:Y:S01]  /*51a0*/  @!P1 R2UR UR4, R0 ;  /* 0x00000000000492ca */ /* 0x000fe200000e0000 */
[----:B------:R-:W-:Y:S01]  /*51b0*/  VOTEU.ALL UP0, P1 ;  /* 0x0000000000ff7886 */ /* 0x000fe20000800000 */
[----:B------:R-:W-:Y:S01]  /*51c0*/  UMOV UR11, UR35 ;  /* 0x00000023000b7c82 */ /* 0x000fe20008000000 */
[----:B------:R-:W-:Y:S01]  /*51d0*/  UMOV UR12, UR36 ;  /* 0x00000024000c7c82 */ /* 0x000fe20008000000 */
[----:B------:R-:W-:Y:S01]  /*51e0*/  SEL R0, RZ, 0x1, P0 ;  /* 0x00000001ff007807 */ /* 0x000fe20000000000 */
[----:B------:R-:W-:Y:S01]  /*51f0*/  UIADD3 UR20, UPT, UPT, UR13, UR62, URZ ;  /* 0x0000003e0d147290 */ /* 0x000fe2000fffe0ff */
[----:B------:R-:W-:Y:S01]  /*5200*/  IMAD.U32 R8, RZ, RZ, UR5 ;  /* 0x00000005ff087e24 */ /* 0x000fe2000f8e00ff */
[----:B------:R-:W-:Y:S01]  /*5210*/  SEL R14, R14, RZ, P0 ;  /* 0x000000ff0e0e7207 */ /* 0x000fe20000000000 */
[----:B------:R-:W-:Y:S01]  /*5220*/  UIADD3 UR16, UPT, UPT, UR14, UR59, URZ ;  /* 0x0000003b0e107290 */ /* 0x000fe2000fffe0ff */
[----:B------:R-:W-:Y:S01]  /*5230*/  LOP3.LUT R13, R13, R0, RZ, 0x3c, !PT ;  /* 0x000000000d0d7212 */ /* 0x000fe200078e3cff */
[----:B------:R-:W-:Y:S01]  /*5240*/  UPLOP3.LUT UP3, UPT, UPT, UPT, UPT, 0x80, 0x8 ;  /* 0x000000000008789c */ /* 0x000fe20003f6f070 */
[----:B------:R-:W-:Y:S02]  /*5250*/  UMOV UR36, UR29 ;  /* 0x0000001d00247c82 */ /* 0x000fe40008000000 */
[----:B------:R-:W-:Y:S01]  /*5260*/  IMAD.U32 R9, RZ, RZ, UR4 ;  /* 0x00000004ff097e24 */ /* 0x000fe2000f8e00ff */
[----:B------:R-:W-:Y:S04]  /*5270*/  @!P1 R2UR UR4, R8 ;  /* 0x00000000080492ca */ /* 0x000fe800000e0000 */
[----:B------:R-:W-:Y:S11]  /*5280*/  @!P1 R2UR UR5, R9 ;  /* 0x00000000090592ca */ /* 0x000ff600000e0000 */
[----:B------:R-:W-:Y:S02]  /*5290*/  @!UPT UIADD3 URZ, UPT, UPT, URZ, URZ, URZ ;  /* 0x000000fffffff290 */ /* 0x000fe4000fffe0ff */
[----:B------:R2:W-:Y:S01]  /*52a0*/  @!UP0 UTMALDG.3D [UR8], [UR4], desc[UR6] ;  /* 0x00000608040085b4 */ /* 0x0005e20008011000 */
[----:B------:R2:W-:Y:S01]  /*52b0*/  @!P1 SYNCS.ARRIVE.TRANS64.RED.A0TR RZ, [UR21+0x68], R7 ;  /* 0x00006807ffff99a7 */ /* 0x0005e20008300415 */
[----:B------:R-:W-:Y:S01]  /*52c0*/  SYNCS.ARRIVE.TRANS64.RED.A1T0 RZ, [UR37], RZ ;  /* 0x000000ffffff79a7 */ /* 0x000fe20008100425 */
[----:B------:R-:W-:Y:S05]  /*52d0*/  BRA.U UP1, `(.L_x_86) ;  /* 0xfffffff101787547 */ /* 0x000fea000b83ffff */
[----:B------:R-:W-:-:S04]  /*52e0*/  SHF.L.U32 R3, R15, 0x1f, RZ ;  /* 0x0000001f0f037819 */ /* 0x000fc800000006ff */
[----:B------:R-:W3:Y:S02]  /*52f0*/  SYNCS.PHASECHK.TRANS64.TRYWAIT P0, [UR21+0x70], R3 ;  /* 0x00007003ff0075a7 */ /* 0x000ee40008001115 */
[----:B---3--:R-:W-:Y:S05]  /*5300*/  @!P0 BRA `(.L_x_87) ;  /* 0x00000050002c8947 */ /* 0x008fea0003800000 */
.L_x_173:
[----:B------:R-:W4:Y:S02]  /*5310*/  SYNCS.PHASECHK.TRANS64.TRYWAIT P0, [UR21+0x78], R3 ;  /* 0x00007803ff0075a7 */ /* 0x000f240008001115 */
[----:B----4-:R-:W-:Y:S05]  /*5320*/  @!P0 BRA `(.L_x_88) ;  /* 0x00000050003c8947 */ /* 0x010fea0003800000 */
.L_x_175:
[----:B------:R-:W4:Y:S02]  /*5330*/  SYNCS.PHASECHK.TRANS64.TRYWAIT P0, [UR21+0x80], R3 ;  /* 0x00008003ff0075a7 */ /* 0x000f240008001115 */
[----:B----4-:R-:W-:Y:S05]  /*5340*/  @!P0 BRA `(.L_x_89) ;  /* 0x00000050004c8947 */ /* 0x010fea0003800000 */
.L_x_177:
[----:B---3--:R-:W-:-:S07]  /*5350*/  MOV R0, UR21 ;  /* 0x0000001500007c02 */ /* 0x008fce0008000f00 */
.L_x_90:
[----:B---3--:R-:W-:-:S04]  /*5360*/  SHF.L.U32 R3, R15, 0x1f, RZ ;  /* 0x0000001f0f037819 */ /* 0x008fc800000006ff */
[----:B------:R3:W4:Y:S03]  /*5370*/  SYNCS.PHASECHK.TRANS64.TRYWAIT P0, [R0+URZ+0x88], R3 ;  /* 0x00008803000075a7 */ /* 0x00072600080011ff */
[----:B----4-:R-:W-:Y:S05]  /*5380*/  @!P0 NANOSLEEP.SYNCS 0x989680 ;  /* 0x009896800000895d */ /* 0x010fea0003900000 */
[----:B------:R-:W4:Y:S02]  /*5390*/  @!P0 SYNCS.PHASECHK.TRANS64 P0, [R0+URZ+0x88], R3 ;  /* 0x00008803000085a7 */ /* 0x000f2400080010ff */
[----:B-12-4-:R-:W-:Y:S05]  /*53a0*/  @P0 EXIT ;  /* 0x000000000000094d */ /* 0x016fea0003800000 */
[----:B------:R-:W-:Y:S05]  /*53b0*/  BRA `(.L_x_90) ;  /* 0xfffffffc00e87947 */ /* 0x000fea000383ffff */
.L_x_75:
[----:B------:R-:W-:-:S06]  /*53c0*/  UISETP.GE.AND UP0, UPT, UR21, 0x4, UPT ;  /* 0x000000041500788c */ /* 0x000fcc000bf06270 */
[----:B------:R-:W-:-:S13]  /*53d0*/  PLOP3.LUT P0, PT, PT, PT, UP0, 0x80, 0x8 ;  /* 0x000000000008781c */ /* 0x000fda0003f0f008 */
[----:B------:R-:W-:Y:S05]  /*53e0*/  @!P0 EXIT ;  /* 0x000000000000894d */ /* 0x000fea0003800000 */
[----:B------:R-:W1:Y:S08]  /*53f0*/  S2UR UR4, SR_CgaCtaId ;  /* 0x00000000000479c3 */ /* 0x000e700000008800 */
[----:B------:R-:W-:Y:S01]  /*5400*/  BAR.SYNC.DEFER_BLOCKING 0x6, 0xa0 ;  /* 0x0182800000007b1d */ /* 0x000fe20000010000 */
[C---:B------:R-:W-:Y:S01]  /*5410*/  IMAD.SHL.U32 R7, R97.reuse, 0x40, RZ ;  /* 0x0000004061077824 */ /* 0x040fe200078e00ff */
[C---:B------:R-:W-:Y:S01]  /*5420*/  LOP3.LUT R99, R97.reuse, 0x60, RZ, 0xc0, !PT ;  /* 0x0000006061637812 */ /* 0x040fe200078ec0ff */
[----:B------:R-:W-:-:S02]  /*5430*/  IMAD.SHL.U32 R88, R97, 0x20, RZ ;  /* 0x0000002061587824 */ /* 0x000fc400078e00ff */
[----:B------:R-:W-:Y:S02]  /*5440*/  HFMA2 R36, -RZ, RZ, 0, 0 ;  /* 0x00000000ff247431 */ /* 0x000fe400000001ff */
[----:B------:R-:W-:Y:S01]  /*5450*/  IMAD.SHL.U32 R4, R97, 0x2, RZ ;  /* 0x0000000261047824 */ /* 0x000fe200078e00ff */
[----:B------:R-:W-:Y:S01]  /*5460*/  UMOV UR44, 0x400 ;  /* 0x00000400002c7882 */ /* 0x000fe20000000000 */
[----:B------:R-:W2:Y:S01]  /*5470*/  LDC.64 R84, c[0x0][0x888] ;  /* 0x00022200ff547b82 */ /* 0x000ea20000000a00 */
[----:B------:R-:W-:Y:S01]  /*5480*/  LOP3.LUT R5, R7, 0x180, RZ, 0xc0, !PT ;  /* 0x0000018007057812 */ /* 0x000fe200078ec0ff */
[----:B------:R-:W-:Y:S01]  /*5490*/  IMAD.U32 R37, R97, 0x10000, RZ ;  /* 0x0001000061257824 */ /* 0x000fe200078e00ff */
[----:B------:R-:W-:Y:S01]  /*54a0*/  LOP3.LUT R88, R88, 0xc00, RZ, 0xc0, !PT ;  /* 0x00000c0058587812 */ /* 0x000fe200078ec0ff */
[----:B------:R-:W-:Y:S01]  /*54b0*/  IMAD.MOV.U32 R96, RZ, RZ, RZ ;  /* 0x000000ffff607224 */ /* 0x000fe200078e00ff */
[----:B------:R-:W-:Y:S01]  /*54c0*/  LOP3.LUT R4, R5, 0x20, R4, 0xf8, !PT ;  /* 0x0000002005047812 */ /* 0x000fe200078ef804 */
[----:B------:R-:W-:Y:S01]  /*54d0*/  IMAD.SHL.U32 R5, R97, 0x8, RZ ;  /* 0x0000000861057824 */ /* 0x000fe200078e00ff */
[----:B------:R-:W-:Y:S01]  /*54e0*/  LOP3.LUT R88, R88, 0x40, R7, 0xf8, !PT ;  /* 0x0000004058587812 */ /* 0x000fe200078ef807 */
[----:B------:R-:W3:Y:S01]  /*54f0*/  LDC.64 R86, c[0x0][0x890] ;  /* 0x00022400ff567b82 */ /* 0x000ee20000000a00 */
[----:B------:R-:W-:Y:S01]  /*5500*/  LOP3.LUT R37, R37, 0x600000, RZ, 0xc0, !PT ;  /* 0x0060000025257812 */ /* 0x000fe200078ec0ff */
[----:B------:R-:W-:Y:S01]  /*5510*/  IMAD.MOV.U32 R91, RZ, RZ, RZ ;  /* 0x000000ffff5b7224 */ /* 0x000fe200078e00ff */
[----:B------:R-:W-:-:S02]  /*5520*/  LOP3.LUT R5, R4, 0x30, R5, 0x78, !PT ;  /* 0x0000003004057812 */ /* 0x000fc400078e7805 */
[----:B------:R-:W-:Y:S02]  /*5530*/  CS2R R94, SRZ ;  /* 0x00000000005e7805 */ /* 0x000fe4000001ff00 */
[----:B------:R-:W-:Y:S01]  /*5540*/  LOP3.LUT R88, R88, 0x200, R7, 0xf8, !PT ;  /* 0x0000020058587812 */ /* 0x000fe200078ef807 */
[----:B------:R-:W-:Y:S01]  /*5550*/  IMAD.MOV.U32 R93, RZ, RZ, RZ ;  /* 0x000000ffff5d7224 */ /* 0x000fe200078e00ff */
[----:B------:R-:W-:Y:S01]  /*5560*/  LOP3.LUT R97, R97, 0x2, RZ, 0xc0, !PT ;  /* 0x0000000261617812 */ /* 0x000fe200078ec0ff */
[----:B-1----:R-:W-:Y:S01]  /*5570*/  ULEA UR44, UR4, UR44, 0x18 ;  /* 0x0000002c042c7291 */ /* 0x002fe2000f8ec0ff */
[----:B------:R-:W1:Y:S01]  /*5580*/  LDC.64 R82, c[0x0][0x8b0] ;  /* 0x00022c00ff527b82 */ /* 0x000e620000000a00 */
[----:B------:R-:W-:Y:S01]  /*5590*/  LOP3.LUT R88, R88, R5, RZ, 0xfc, !PT ;  /* 0x0000000558587212 */ /* 0x000fe200078efcff */
[----:B------:R-:W4:Y:S01]  /*55a0*/  LDCU UR57, c[0x0][0x370] ;  /* 0x00006e00ff3977ac */ /* 0x000f220008000800 */
[----:B------:R-:W-:Y:S01]  /*55b0*/  IADD3 R92, PT, PT, -R97, RZ, RZ ;  /* 0x000000ff615c7210 */ /* 0x000fe20007ffe1ff */
[----:B------:R-:W-:-:S04]  /*55c0*/  UIADD3 UR4, UPT, UPT, UR44, 0x4200, URZ ;  /* 0x000042002c047890 */ /* 0x000fc8000fffe0ff */
[----:B------:R-:W4:Y:S01]  /*55d0*/  LDS R0, [UR44+0x150] ;  /* 0x0001502cff007984 */ /* 0x000f220008000800 */
[----:B------:R-:W1:Y:S01]  /*55e0*/  LDC.64 R80, c[0x0][0x8a8] ;  /* 0x00022a00ff507b82 */ /* 0x000e620000000a00 */
[----:B------:R-:W1:Y:S01]  /*55f0*/  LDCU.64 UR60, c[0x0][0x348] ;  /* 0x00006900ff3c77ac */ /* 0x000e620008000a00 */
[----:B------:R-:W-:Y:S01]  /*5600*/  IMAD.U32 R98, RZ, RZ, UR4 ;  /* 0x00000004ff627e24 */ /* 0x000fe2000f8e00ff */
[----:B------:R-:W1:Y:S01]  /*5610*/  LDCU UR43, c[0x0][0xb0c] ;  /* 0x00016180ff2b77ac */ /* 0x000e620008000800 */
[----:B------:R-:W1:Y:S01]  /*5620*/  LDCU UR39, c[0x0][0xb30] ;  /* 0x00016600ff2777ac */ /* 0x000e620008000800 */
[----:B------:R-:W1:Y:S01]  /*5630*/  LDCU.64 UR46, c[0x0][0x888] ;  /* 0x00011100ff2e77ac */ /* 0x000e620008000a00 */
[----:B------:R-:W1:Y:S01]  /*5640*/  LDCU.64 UR40, c[0x0][0xb28] ;  /* 0x00016500ff2877ac */ /* 0x000e620008000a00 */
[----:B------:R-:W1:Y:S01]  /*5650*/  LDCU.128 UR52, c[0x0][0xb10] ;  /* 0x00016200ff3477ac */ /* 0x000e620008000c00 */
[----:B------:R-:W1:Y:S01]  /*5660*/  LDCU UR56, c[0x0][0x374] ;  /* 0x00006e80ff3877ac */ /* 0x000e620008000800 */
[----:B------:R-:W-:Y:S01]  /*5670*/  UIADD3 UR63, UPT, UPT, UR44, 0x200, URZ ;  /* 0x000002002c3f7890 */ /* 0x000fe2000fffe0ff */
[----:B--234-:R-:W-:-:S11]  /*5680*/  IMAD.IADD R37, R0, 0x1, R37 ;  /* 0x0000000100257824 */ /* 0x01cfd600078e0225 */
.L_x_132:
[C---:B------:R-:W-:Y:S02]  /*5690*/  LEA R3, R91.reuse, UR44, 0x3 ;  /* 0x0000002c5b037c11 */ /* 0x040fe4000f8e18ff */
[----:B------:R-:W-:Y:S02]  /*56a0*/  SHF.L.U32 R0, R94, 0x1f, RZ ;  /* 0x0000001f5e007819 */ /* 0x000fe400000006ff */
[----:B------:R-:W-:Y:S02]  /*56b0*/  LEA R5, R91, UR44, 0x4 ;  /* 0x0000002c5b057c11 */ /* 0x000fe4000f8e20ff */
[----:B------:R-:W2:Y:S02]  /*56c0*/  SYNCS.PHASECHK.TRANS64.TRYWAIT P0, [R3+URZ+0xa0], R0 ;  /* 0x0000a000030075a7 */ /* 0x000ea400080011ff */
[----:B-12---:R-:W-:Y:S05]  /*56d0*/  @!P0 BRA `(.L_x_91) ;  /* 0x0000004c00808947 */ /* 0x006fea0003800000 */
.L_x_178:
[----:B------:R-:W3:Y:S01]  /*56e0*/  LDS.128 R4, [R5+0x130] ;  /* 0x0001300005047984 */ /* 0x000ee20000000c00 */
[----:B------:R-:W-:Y:S01]  /*56f0*/  UISETP.GE.AND UP0, UPT, UR42, 0x1, UPT ;  /* 0x000000012a00788c */ /* 0x000fe2000bf06270 */
[----:B------:R-:W-:Y:S01]  /*5700*/  @!PT LDS RZ, [RZ] ;  /* 0x00000000fffff984 */ /* 0x000fe20000000800 */
[----:B------:R-:W-:Y:S01]  /*5710*/  @!PT LDS RZ, [RZ] ;  /* 0x00000000fffff984 */ /* 0x000fe20000000800 */
[----:B------:R-:W-:Y:S01]  /*5720*/  @!PT LDS RZ, [RZ] ;  /* 0x00000000fffff984 */ /* 0x000fe20000000800 */
[----:B------:R-:W-:Y:S01]  /*5730*/  @!PT LDS RZ, [RZ] ;  /* 0x00000000fffff984 */ /* 0x000fe20000000800 */
[----:B------:R4:W-:Y:S06]  /*5740*/  MEMBAR.ALL.CTA ;  /* 0x0000000000007992 */ /* 0x0009ec0000008000 */
[----:B----4-:R-:W4:Y:S01]  /*5750*/  FENCE.VIEW.ASYNC.S ;  /* 0x00000000000073c6 */ /* 0x010f220000000000 */
[----:B---3--:R-:W-:Y:S11]  /*5760*/  LOP3.LUT P0, RZ, R6, 0x1, RZ, 0xc0, !PT ;  /* 0x0000000106ff7812 */ /* 0x008ff6000780c0ff */
[----:B------:R-:W-:Y:S02]  /*5770*/  @!UPT UIADD3 URZ, UPT, UPT, URZ, URZ, URZ ;  /* 0x000000fffffff290 */ /* 0x000fe4000fffe0ff */
[----:B----4-:R-:W-:Y:S01]  /*5780*/  VOTEU.ANY UP1, P0 ;  /* 0x0000000000ff7886 */ /* 0x010fe20000020100 */
[----:B------:R-:W-:Y:S01]  /*5790*/  PLOP3.LUT P0, PT, PT, PT, UP1, 0x80, 0x8 ;  /* 0x000000000008781c */ /* 0x000fe20003f0f018 */
[----:B------:R-:W-:Y:S11]  /*57a0*/  UP2UR UR45, UPR, URZ, 0x2 ;  /* 0x00000002ff2d7883 */ /* 0x000ff60008000000 */
[----:B------:R-:W-:Y:S01]  /*57b0*/  @!UPT UIADD3 URZ, UPT, UPT, URZ, URZ, URZ ;  /* 0x000000fffffff290 */ /* 0x000fe2000fffe0ff */
[----:B--2---:R-:W-:Y:S02]  /*57c0*/  @P0 SHF.R.U32.HI R0, RZ, 0x10, R5 ;  /* 0x00000010ff000819 */ /* 0x004fe40000011605 */
        /* <DEDUP_REMOVED lines=12> */
[----:B------:R-:W3:Y:S01]  /*5890*/  LDCU UR12, c[0x0][0xb20] ;  /* 0x00016400ff0c77ac */ /* 0x000ee20008000800 */
[----:B-1----:R-:W-:Y:S02]  /*58a0*/  UIMAD.WIDE.U32 UR4, UR56, UR55, URZ ;  /* 0x00000037380472a5 */ /* 0x002fe4000f8e00ff */
[----:B------:R-:W-:Y:S02]  /*58b0*/  UIMAD.WIDE.U32 UR6, UR57, UR52, URZ ;  /* 0x00000034390672a5 */ /* 0x000fe4000f8e00ff */
[----:B------:R-:W-:Y:S02]  /*58c0*/  UISETP.NE.AND UP0, UPT, UR54, 0x1, UPT ;  /* 0x000000013600788c */ /* 0x000fe4000bf05270 */
[----:B------:R-:W-:Y:S02]  /*58d0*/  UIMAD.WIDE.U32 UR8, UR37, UR55, URZ ;  /* 0x00000037250872a5 */ /* 0x000fe4000f8e00ff */
[----:B------:R-:W-:Y:S02]  /*58e0*/  UIMAD.WIDE.U32 UR10, UR38, UR52, URZ ;  /* 0x00000034260a72a5 */ /* 0x000fe4000f8e00ff */
[----:B------:R-:W-:Y:S02]  /*58f0*/  UISETP.NE.AND UP1, UPT, UR43, 0x1, UPT ;  /* 0x000000012b00788c */ /* 0x000fe4000bf25270 */
[----:B------:R-:W-:Y:S01]  /*5900*/  UISETP.NE.AND UP2, UPT, UR42, 0x1, UPT ;  /* 0x000000012a00788c */ /* 0x000fe2000bf45270 */
[----:B------:R-:W-:Y:S02]  /*5910*/  UMOV UR4, UR5 ;  /* 0x0000000500047c82 */ /* 0x000fe40008000000 */
[----:B---3--:R-:W-:Y:S03]  /*5920*/  USHF.R.U32.HI UR5, URZ, UR12, UR4 ;  /* 0x0000000cff057299 */ /* 0x008fe60008011604 */
[----:B------:R-:W-:Y:S02]  /*5930*/  UMOV UR4, UR7 ;  /* 0x0000000700047c82 */ /* 0x000fe40008000000 */
[----:B------:R-:W-:Y:S02]  /*5940*/  USHF.R.U32.HI UR7, URZ, UR53, UR4 ;  /* 0x00000035ff077299 */ /* 0x000fe40008011604 */
[----:B------:R-:W-:Y:S02]  /*5950*/  USEL UR4, UR56, UR5, !UP0 ;  /* 0x0000000538047287 */ /* 0x000fe4000c000000 */
[----:B------:R-:W-:Y:S01]  /*5960*/  USEL UR7, UR57, UR7, !UP1 ;  /* 0x0000000739077287 */ /* 0x000fe2000c800000 */
[----:B------:R-:W-:Y:S01]  /*5970*/  UMOV UR5, UR9 ;  /* 0x0000000900057c82 */ /* 0x000fe20008000000 */
[----:B------:R-:W-:Y:S02]  /*5980*/  UIMAD.WIDE.U32 UR8, UR4, UR40, URZ ;  /* 0x00000028040872a5 */ /* 0x000fe4000f8e00ff */
[----:B------:R-:W-:Y:S03]  /*5990*/  USHF.R.U32.HI UR6, URZ, UR12, UR5 ;  /* 0x0000000cff067299 */ /* 0x000fe60008011605 */
[----:B------:R-:W-:Y:S01]  /*59a0*/  UMOV UR5, UR11 ;  /* 0x0000000b00057c82 */ /* 0x000fe20008000000 */
[----:B------:R-:W-:Y:S02]  /*59b0*/  UIMAD.WIDE.U32 UR10, UR7, UR40, URZ ;  /* 0x00000028070a72a5 */ /* 0x000fe4000f8e00ff */
[----:B------:R-:W-:Y:S02]  /*59c0*/  USHF.R.U32.HI UR12, URZ, UR53, UR5 ;  /* 0x00000035ff0c7299 */ /* 0x000fe40008011605 */
[----:B------:R-:W-:Y:S01]  /*59d0*/  USEL UR6, UR37, UR6, !UP0 ;  /* 0x0000000625067287 */ /* 0x000fe2000c000000 */
[----:B------:R-:W-:Y:S02]  /*59e0*/  UMOV UR5, UR9 ;  /* 0x0000000900057c82 */ /* 0x000fe40008000000 */
[----:B------:R-:W-:Y:S01]  /*59f0*/  UMOV UR10, UR11 ;  /* 0x0000000b000a7c82 */ /* 0x000fe20008000000 */
[----:B------:R-:W-:Y:S02]  /*5a00*/  @UP2 USHF.R.U32.HI UR4, URZ, UR41, UR5 ;  /* 0x00000029ff042299 */ /* 0x000fe40008011605 */
[----:B------:R-:W-:Y:S02]  /*5a10*/  @UP2 USHF.R.U32.HI UR7, URZ, UR41, UR10 ;  /* 0x00000029ff072299 */ /* 0x000fe4000801160a */
[----:B------:R-:W-:Y:S02]  /*5a20*/  UIMAD UR4, UR42, UR4, URZ ;  /* 0x000000042a0472a4 */ /* 0x000fe4000f8e02ff */
        /* <DEDUP_REMOVED lines=8> */
[----:B------:R-:W-:Y:S02]  /*5ab0*/  USEL UR11, UR6, UR4, !UP2 ;  /* 0x00000004060b7287 */ /* 0x000fe4000d000000 */
[----:B------:R-:W-:Y:S02]  /*5ac0*/  UIADD3 UR8, UPT, UPT, -UR5, URZ, URZ ;  /* 0x000000ff05087290 */ /* 0x000fe4000fffe1ff */
[----:B------:R-:W-:Y:S01]  /*5ad0*/  UIADD3 UR10, UPT, UPT, -UR11, URZ, URZ ;  /* 0x000000ff0b0a7290 */ /* 0x000fe2000fffe1ff */
[----:B------:R-:W-:Y:S01]  /*5ae0*/  @!UP0 UMOV UR4, UR9 ;  /* 0x0000000900048c82 */ /* 0x000fe20008000000 */
[----:B------:R-:W-:Y:S02]  /*5af0*/  UIADD3 UR9, UPT, UPT, -UR6, URZ, URZ ;  /* 0x000000ff06097290 */ /* 0x000fe4000fffe1ff */
[----:B------:R-:W-:Y:S02]  /*5b00*/  @!UP0 USHF.R.U32.HI UR4, URZ, UR41, UR4 ;  /* 0x00000029ff048299 */ /* 0x000fe40008011604 */
[----:B------:R-:W-:Y:S02]  /*5b10*/  UIMAD UR10, UR42, UR10, UR6 ;  /* 0x0000000a2a0a72a4 */ /* 0x000fe4000f8e0206 */
[----:B------:R-:W-:Y:S04]  /*5b20*/  @!UP0 USEL UR4, UR5, UR4, !UP2 ;  /* 0x0000000405048287 */ /* 0x000fe8000d000000 */
[----:B------:R-:W-:Y:S02]  /*5b30*/  @!UP0 UIMAD UR10, UR7, UR10, UR4 ;  /* 0x0000000a070a82a4 */ /* 0x000fe4000f8e0204 */
[----:B------:R-:W-:Y:S02]  /*5b40*/  @!UP0 UIADD3 UR11, UPT, UPT, UR11, -UR4, URZ ;  /* 0x800000040b0b8290 */ /* 0x000fe4000fffe0ff */
[----:B------:R-:W-:Y:S02]  /*5b50*/  UIMAD UR7, UR43, UR8, UR38 ;  /* 0x000000082b0772a4 */ /* 0x000fe4000f8e0226 */
[----:B------:R-:W-:Y:S02]  /*5b60*/  @!UP0 UIMAD UR6, UR11, UR42, UR5 ;  /* 0x0000002a0b0682a4 */ /* 0x000fe4000f8e0205 */
[----:B------:R-:W-:Y:S01]  /*5b70*/  UIMAD UR4, UR54, UR9, UR37 ;  /* 0x00000009360472a4 */ /* 0x000fe2000f8e0225 */
[----:B------:R-:W-:Y:S02]  /*5b80*/  @!UP0 UMOV UR5, UR10 ;  /* 0x0000000a00058c82 */ /* 0x000fe40008000000 */
[----:B------:R-:W-:Y:S02]  /*5b90*/  UIMAD UR38, UR5, UR43, UR7 ;  /* 0x0000002b052672a4 */ /* 0x000fe4000f8e0207 */
[----:B------:R-:W-:Y:S11]  /*5ba0*/  UIMAD UR37, UR6, UR54, UR4 ;  /* 0x00000036062572a4 */ /* 0x000ff6000f8e0204 */
[----:B------:R-:W-:Y:S01]  /*5bb0*/  @!UPT UIADD3 URZ, UPT, UPT, URZ, URZ, URZ ;  /* 0x000000fffffff290 */ /* 0x000fe2000fffe0ff */
.L_x_92:
[----:B-1----:R-:W-:Y:S01]  /*5bc0*/  UISETP.NE.AND UP0, UPT, UR39, 0x1, UPT ;  /* 0x000000012700788c */ /* 0x002fe2000bf05270 */
[----:B------:R-:W-:Y:S01]  /*5bd0*/  IADD3 R91, PT, PT, R91, 0x1, RZ ;  /* 0x000000015b5b7810 */ /* 0x000fe20007ffe0ff */
[----:B------:R-:W-:Y:S02]  /*5be0*/  USHF.L.U32 UR50, UR16, 0x6, URZ ;  /* 0x0000000610327899 */ /* 0x000fe400080006ff */
[----:B------:R-:W-:Y:S07]  /*5bf0*/  USHF.L.U32 UR49, UR20, 0x8, URZ ;  /* 0x0000000814317899 */ /* 0x000fee00080006ff */
[----:B------:R-:W1:Y:S01]  /*5c00*/  @!UP0 LDCU.128 UR12, c[0x0][0xb10] ;  /* 0x00016200ff0c87ac */ /* 0x000e620008000c00 */
[----:B------:R-:W3:Y:S01]  /*5c10*/  @!UP0 LDCU UR5, c[0x0][0xb0c] ;  /* 0x00016180ff0587ac */ /* 0x000ee20008000800 */
[----:B------:R-:W4:Y:S01]  /*5c20*/  @!UP0 LDCU UR10, c[0x0][0xb20] ;  /* 0x00016400ff0a87ac */ /* 0x000f220008000800 */
[----:B-1----:R-:W-:Y:S02]  /*5c30*/  UIMAD.WIDE.U32 UR8, UR38, UR12, URZ ;  /* 0x0000000c260872a5 */ /* 0x002fe4000f8e00ff */
[----:B------:R-:W-:Y:S02]  /*5c40*/  UIMAD.WIDE.U32 UR6, UR37, UR15, URZ ;  /* 0x0000000f250672a5 */ /* 0x000fe4000f8e00ff */
[----:B------:R-:W-:Y:S03]  /*5c50*/  @!UP0 UISETP.NE.AND UP1, UPT, UR14, 0x1, UPT ;  /* 0x000000010e00888c */ /* 0x000fe6000bf25270 */
[----:B------:R-:W-:Y:S01]  /*5c60*/  @!UP0 UMOV UR4, UR9 ;  /* 0x0000000900048c82 */ /* 0x000fe20008000000 */
[----:B---3--:R-:W-:Y:S02]  /*5c70*/  @!UP0 UISETP.NE.AND UP2, UPT, UR5, 0x1, UPT ;  /* 0x000000010500888c */ /* 0x008fe4000bf45270 */
[----:B------:R-:W-:Y:S01]  /*5c80*/  @!UP0 USHF.R.U32.HI UR4, URZ, UR13, UR4 ;  /* 0x0000000dff048299 */ /* 0x000fe20008011604 */
[----:B------:R-:W-:Y:S02]  /*5c90*/  @!UP0 UMOV UR6, UR7 ;  /* 0x0000000700068c82 */ /* 0x000fe40008000000 */
[----:B----4-:R-:W-:Y:S02]  /*5ca0*/  @!UP0 USHF.R.U32.HI UR6, URZ, UR10, UR6 ;  /* 0x0000000aff068299 */ /* 0x010fe40008011606 */
[----:B------:R-:W-:Y:S02]  /*5cb0*/  @!UP0 USEL UR7, UR38, UR4, !UP2 ;  /* 0x0000000426078287 */ /* 0x000fe4000d000000 */
[----:B------:R-:W-:Y:S04]  /*5cc0*/  @!UP0 USEL UR6, UR37, UR6, !UP1 ;  /* 0x0000000625068287 */ /* 0x000fe8000c800000 */
[----:B------:R-:W-:Y:S02]  /*5cd0*/  @!UP0 UIADD3 UR4, UPT, UPT, -UR7, UR6, URZ ;  /* 0x0000000607048290 */ /* 0x000fe4000fffe1ff */
[----:B------:R-:W-:Y:S02]  /*5ce0*/  @!UP0 UIADD3 UR6, UPT, UPT, UR7, -UR6, URZ ;  /* 0x8000000607068290 */ /* 0x000fe4000fffe0ff */
[----:B------:R-:W-:Y:S02]  /*5cf0*/  @!UP0 UIMAD UR38, UR4, UR5, UR38 ;  /* 0x00000005042682a4 */ /* 0x000fe4000f8e0226 */
[----:B------:R-:W-:Y:S02]  /*5d00*/  @!UP0 UIMAD UR37, UR6, UR14, UR37 ;  /* 0x0000000e062582a4 */ /* 0x000fe4000f8e0225 */
[----:B------:R-:W-:Y:S09]  /*5d10*/  ULOP3.LUT UP0, URZ, UR63, 0x1b0, URZ, 0xc0, !UPT ;  /* 0x000001b03fff7892 */ /* 0x000ff2000f80c0ff */
[----:B------:R-:W-:Y:S05]  /*5d20*/  BRA.U !UP0, `(.L_x_93) ;  /* 0x0000000108407547 */ /* 0x000fea000b800000 */
[----:B------:R-:W1:Y:S01]  /*5d30*/  LDCU.64 UR8, c[0x4][0x88] ;  /* 0x01001100ff0877ac */ /* 0x000e620008000a00 */
[----:B------:R-:W-:Y:S01]  /*5d40*/  MOV R3, 0x0 ;  /* 0x0000000000037802 */ /* 0x000fe20000000f00 */
[----:B------:R-:W-:Y:S02]  /*5d50*/  HFMA2 R12, -RZ, RZ, 0, 5.9604644775390625e-08 ;  /* 0x00000001ff0c7431 */ /* 0x000fe400000001ff */
[----:B------:R-:W-:Y:S02]  /*5d60*/  IMAD.MOV.U32 R8, RZ, RZ, 0x70 ;  /* 0x00000070ff087424 */ /* 0x000fe400078e00ff */
[----:B------:R-:W-:Y:S01]  /*5d70*/  IMAD.MOV.U32 R13, RZ, RZ, RZ ;  /* 0x000000ffff0d7224 */ /* 0x000fe200078e00ff */
[----:B------:R-:W3:Y:S01]  /*5d80*/  LDCU.64 UR6, c[0x4][0x90] ;  /* 0x01001200ff0677ac */ /* 0x000ee20008000a00 */
[----:B------:R-:W4:Y:S01]  /*5d90*/  LDC.64 R2, c[0x4][R3] ;  /* 0x0100000003027b82 */ /* 0x000f220000000a00 */
[----:B------:R-:W2:Y:S01]  /*5da0*/  LDCU.64 UR4, c[0x4][0x8] ;  /* 0x01000100ff0477ac */ /* 0x000ea20008000a00 */
[----:B-1----:R-:W-:Y:S01]  /*5db0*/  MOV R5, UR9 ;  /* 0x0000000900057c02 */ /* 0x002fe20008000f00 */
[----:B------:R-:W-:Y:S01]  /*5dc0*/  IMAD.U32 R4, RZ, RZ, UR8 ;  /* 0x00000008ff047e24 */ /* 0x000fe2000f8e00ff */
[----:B---3--:R-:W-:Y:S01]  /*5dd0*/  MOV R7, UR7 ;  /* 0x0000000700077c02 */ /* 0x008fe20008000f00 */
[----:B------:R-:W-:Y:S01]  /*5de0*/  IMAD.U32 R6, RZ, RZ, UR6 ;  /* 0x00000006ff067e24 */ /* 0x000fe2000f8e00ff */
[----:B--2---:R-:W-:Y:S01]  /*5df0*/  MOV R11, UR5 ;  /* 0x00000005000b7c02 */ /* 0x004fe20008000f00 */
[----:B------:R-:W-:Y:S02]  /*5e00*/  IMAD.U32 R10, RZ, RZ, UR4 ;  /* 0x00000004ff0a7e24 */ /* 0x000fe4000f8e00ff */
[----:B------:R-:W-:Y:S07]  /*5e10*/  LEPC R20, `(.L_x_93) ;  /* 0x000000001014794e */ /* 0x000fee0000000000 */
[----:B----45:R-:W-:Y:S05]  /*5e20*/  CALL.ABS.NOINC R2 ;  /* 0x0000000002007343 */ /* 0x030fea0003c00000 */
.L_x_93:
[----:B------:R-:W-:Y:S01]  /*5e30*/  LOP3.LUT P0, RZ, R98, 0x1b0, RZ, 0xc0, !PT ;  /* 0x000001b062ff7812 */ /* 0x000fe2000780c0ff */
[----:B------:R-:W-:Y:S11]  /*5e40*/  BSSY.RECONVERGENT B6, `(.L_x_94) ;  /* 0x0000013000067945 */ /* 0x000ff60003800200 */
[----:B------:R-:W-:Y:S01]  /*5e50*/  @!UPT UIADD3 URZ, UPT, UPT, URZ, URZ, URZ ;  /* 0x000000fffffff290 */ /* 0x000fe2000fffe0ff */
[----:B------:R-:W-:Y:S05]  /*5e60*/  @!P0 BRA `(.L_x_95) ;  /* 0x0000000000408947 */ /* 0x000fea0003800000 */
        /* <DEDUP_REMOVED lines=16> */
.L_x_95:
[----:B------:R-:W-:Y:S05]  /*5f70*/  BSYNC.RECONVERGENT B6 ;  /* 0x0000000000067941 */ /* 0x000fea0003800200 */
.L_x_94:
[----:B------:R-:W-:Y:S02]  /*5f80*/  ISETP.NE.U32.AND P0, PT, RZ, UR46, PT ;  /* 0x0000002eff007c0c */ /* 0x000fe4000bf05070 */
[C---:B------:R-:W-:Y:S02]  /*5f90*/  ISETP.NE.U32.AND P4, PT, R86.reuse, RZ, PT ;  /* 0x000000ff5600720c */ /* 0x040fe40003f85070 */
[----:B------:R-:W-:Y:S02]  /*5fa0*/  ISETP.NE.U32.AND P1, PT, R86, RZ, PT ;  /* 0x000000ff5600720c */ /* 0x000fe40003f25070 */
[----:B------:R-:W-:Y:S02]  /*5fb0*/  ISETP.NE.AND.EX P0, PT, RZ, UR47, PT, P0 ;  /* 0x0000002fff007c0c */ /* 0x000fe4000bf05300 */
[C---:B------:R-:W-:Y:S02]  /*5fc0*/  ISETP.NE.AND.EX P4, PT, R87.reuse, RZ, PT, P4 ;  /* 0x000000ff5700720c */ /* 0x040fe40003f85340 */
[----:B------:R-:W-:Y:S02]  /*5fd0*/  ISETP.NE.AND.EX P1, PT, R87, RZ, P0, P1 ;  /* 0x000000ff5700720c */ /* 0x000fe40000725310 */
[----:B------:R-:W-:Y:S02]  /*5fe0*/  ISETP.NE.U32.AND P5, PT, R82, RZ, PT ;  /* 0x000000ff5200720c */ /* 0x000fe40003fa5070 */
[----:B------:R-:W-:Y:S02]  /*5ff0*/  ISETP.NE.U32.AND P2, PT, RZ, UR46, PT ;  /* 0x0000002eff007c0c */ /* 0x000fe4000bf45070 */
[----:B------:R-:W-:Y:S02]  /*6000*/  PLOP3.LUT P0, PT, PT, PT, PT, 0x8, 0x80 ;  /* 0x000000000080781c */ /* 0x000fe40003f0e170 */
[----:B------:R-:W-:Y:S02]  /*6010*/  ISETP.NE.AND.EX P5, PT, R83, RZ, PT, P5 ;  /* 0x000000ff5300720c */ /* 0x000fe40003fa5350 */
[----:B------:R-:W-:Y:S03]  /*6020*/  ISETP.NE.AND.EX P2, PT, RZ, UR47, PT, P2 ;  /* 0x0000002fff007c0c */ /* 0x000fe6000bf45320 */
[----:B------:R-:W-:Y:S01]  /*6030*/  @!P1 PLOP3.LUT P0, PT, P4, PT, PT, 0x80, 0x8 ;  /* 0x000000000008981c */ /* 0x000fe2000270f070 */
[----:B------:R-:W-:Y:S01]  /*6040*/  @!UPT UIADD3 URZ, UPT, UPT, URZ, URZ, URZ ;  /* 0x000000fffffff290 */ /* 0x000fe2000fffe0ff */
[----:B------:R-:W-:Y:S11]  /*6050*/  @!P4 BRA `(.L_x_96) ;  /* 0x000000000030c947 */ /* 0x000ff60003800000 */
[----:B------:R-:W-:Y:S01]  /*6060*/  ISETP.NE.U32.AND P3, PT, R84, RZ, PT ;  /* 0x000000ff5400720c */ /* 0x000fe20003f65070 */
[----:B------:R-:W1:Y:S01]  /*6070*/  LDCU.64 UR4, c[0x0][0x358] ;  /* 0x00006b00ff0477ac */ /* 0x000e620008000a00 */
[----:B------:R-:W-:Y:S02]  /*6080*/  IMAD.MOV.U32 R89, RZ, RZ, 0x1 ;  /* 0x00000001ff597424 */ /* 0x000fe400078e00ff */
[----:B------:R-:W-:Y:S11]  /*6090*/  ISETP.NE.AND.EX P3, PT, R85, RZ, PT, P3 ;  /* 0x000000ff5500720c */ /* 0x000ff60003f65330 */
[----:B------:R-:W-:Y:S02]  /*60a0*/  @!UPT UIADD3 URZ, UPT, UPT, URZ, URZ, URZ ;  /* 0x000000fffffff290 */ /* 0x000fe4000fffe0ff */
[----:B------:R-:W3:Y:S01]  /*60b0*/  @P3 LDC.64 R2, c[0x0][0x888] ;  /* 0x00022200ff023b82 */ /* 0x000ee20000000a00 */
[----:B--2---:R-:W-:Y:S04]  /*60c0*/  @P3 IMAD R0, R86, UR36, RZ ;  /* 0x0000002456003c24 */ /* 0x004fe8000f8e02ff */
[----:B---3--:R-:W-:Y:S04]  /*60d0*/  @P3 IMAD.WIDE R2, R0, 0x4, R2 ;  /* 0x0000000400023825 */ /* 0x008fe800078e0202 */
[----:B------:R-:W-:Y:S01]  /*60e0*/  HFMA2 R0, -RZ, RZ, 0, 5.9604644775390625e-08 ;  /* 0x00000001ff007431 */ /* 0x000fe200000001ff */
[----:B-1---5:R1:W5:Y:S04]  /*60f0*/  @P3 LDG.E R41, desc[UR4][R2.64] ;  /* 0x0000000402293981 */ /* 0x022368000c1e1900 */
[----:B------:R-:W-:Y:S01]  /*6100*/  @!P3 PRMT R89, R0, 0x7610, R89 ;  /* 0x000076100059b816 */ /* 0x000fe20000000059 */
[----:B-1----:R-:W3:Y:S06]  /*6110*/  @!P3 LDC R41, c[0x0][0x880] ;  /* 0x00022000ff29bb82 */ /* 0x002eec0000000800 */
.L_x_96:
[----:B------:R-:W-:Y:S05]  /*6120*/  @!P5 BRA `(.L_x_97) ;  /* 0x000000000024d947 */ /* 0x000fea0003800000 */
[----:B------:R-:W-:Y:S01]  /*6130*/  ISETP.NE.U32.AND P3, PT, R80, RZ, PT ;  /* 0x000000ff5000720c */ /* 0x000fe20003f65070 */
[----:B------:R-:W1:Y:S03]  /*6140*/  LDCU.64 UR4, c[0x0][0x358] ;  /* 0x00006b00ff0477ac */ /* 0x000e660008000a00 */
[----:B------:R-:W-:Y:S11]  /*6150*/  ISETP.NE.AND.EX P3, PT, R81, RZ, PT, P3 ;  /* 0x000000ff5100720c */ /* 0x000ff60003f65330 */
[----:B------:R-:W-:Y:S02]  /*6160*/  @!UPT UIADD3 URZ, UPT, UPT, URZ, URZ, URZ ;  /* 0x000000fffffff290 */ /* 0x000fe4000fffe0ff */
[----:B------:R-:W4:Y:S01]  /*6170*/  @P3 LDC.64 R2, c[0x0][0x8a8] ;  /* 0x00022a00ff023b82 */ /* 0x000f220000000a00 */
[----:B--2---:R-:W-:Y:S04]  /*6180*/  @P3 IMAD R0, R82, UR36, RZ ;  /* 0x0000002452003c24 */ /* 0x004fe8000f8e02ff */
[----:B----4-:R-:W-:Y:S05]  /*6190*/  @P3 IMAD.WIDE R2, R0, 0x4, R2 ;  /* 0x0000000400023825 */ /* 0x010fea00078e0202 */
[----:B-1---5:R1:W5:Y:S02]  /*61a0*/  @P3 LDG.E R38, desc[UR4][R2.64] ;  /* 0x0000000402263981 */ /* 0x022364000c1e1900 */
[----:B-1----:R-:W4:Y:S02]  /*61b0*/  @!P3 LDC R38, c[0x0][0x8a0] ;  /* 0x00022800ff26bb82 */ /* 0x002f240000000800 */
.L_x_97:
[----:B---3-5:R-:W-:Y:S01]  /*61c0*/  FSETP.NEU.AND P3, PT, R41, RZ, PT ;  /* 0x000000ff2900720b */ /* 0x028fe20003f6d000 */
[----:B------:R-:W-:Y:S01]  /*61d0*/  BSSY B1, `(.L_x_98) ;  /* 0x0000041000017945 */ /* 0x000fe20003800000 */
[----:B------:R-:W-:Y:S01]  /*61e0*/  SEL R6, RZ, 0xffffffff, P2 ;  /* 0xffffffffff067807 */ /* 0x000fe20001000000 */
[----:B------:R-:W-:Y:S01]  /*61f0*/  IMAD.MOV.U32 R101, RZ, RZ, 0x1 ;  /* 0x00000001ff657424 */ /* 0x000fe200078e00ff */
[----:B------:R-:W-:Y:S02]  /*6200*/  LOP3.LUT P2, RZ, R89, 0xff, RZ, 0xc0, !PT ;  /* 0x000000ff59ff7812 */ /* 0x000fe4000784c0ff */
[----:B------:R-:W-:Y:S02]  /*6210*/  CS2R R78, SRZ ;  /* 0x00000000004e7805 */ /* 0x000fe4000001ff00 */
[----:B------:R-:W-:Y:S02]  /*6220*/  @!P1 SEL R3, RZ, 0xffffffff, P3 ;  /* 0xffffffffff039807 */ /* 0x000fe40001800000 */
[----:B------:R-:W-:Y:S02]  /*6230*/  CS2R R76, SRZ ;  /* 0x00000000004c7805 */ /* 0x000fe4000001ff00 */
[----:B------:R-:W-:Y:S02]  /*6240*/  LEA R2, R95, UR44, 0x3 ;  /* 0x0000002c5f027c11 */ /* 0x000fe4000f8e18ff */
[----:B------:R-:W-:Y:S02]  /*6250*/  CS2R R74, SRZ ;  /* 0x00000000004a7805 */ /* 0x000fe4000001ff00 */
[----:B------:R-:W-:Y:S02]  /*6260*/  @P0 SEL R3, R6, R3, !P2 ;  /* 0x0000000306030207 */ /* 0x000fe40005000000 */
[----:B------:R-:W-:Y:S02]  /*6270*/  CS2R R72, SRZ ;  /* 0x0000000000487805 */ /* 0x000fe4000001ff00 */
[----:B------:R-:W-:Y:S02]  /*6280*/  LEA R71, R36, UR44, 0x3 ;  /* 0x0000002c24477c11 */ /* 0x000fe4000f8e18ff */
[----:B------:R-:W-:Y:S02]  /*6290*/  @!P1 LOP3.LUT R3, R3, 0x1, RZ, 0xc0, !PT ;  /* 0x0000000103039812 */ /* 0x000fe400078ec0ff */
[----:B------:R-:W-:Y:S02]  /*62a0*/  SHF.L.U32 R4, R96, 0x1f, RZ ;  /* 0x0000001f60047819 */ /* 0x000fe400000006ff */
[----:B------:R-:W-:Y:S02]  /*62b0*/  ISETP.NE.U32.OR P6, PT, R3, 0x1, P1 ;  /* 0x000000010300780c */ /* 0x000fe40000fc5470 */
[----:B------:R-:W-:Y:S02]  /*62c0*/  LEA.HI R39, R36, R36, RZ, 0x1 ;  /* 0x0000002424277211 */ /* 0x000fe400078f08ff */
[----:B------:R-:W-:Y:S02]  /*62d0*/  SEL R3, RZ, 0xffffffff, P3 ;  /* 0xffffffffff037807 */ /* 0x000fe40001800000 */
[----:B------:R-:W-:Y:S01]  /*62e0*/  P2R R103, PR, RZ, 0x40 ;  /* 0x00000040ff677803 */ /* 0x000fe20000000000 */
[C---:B--2---:R-:W-:Y:S01]  /*62f0*/  IMAD.SHL.U32 R0, R39.reuse, 0x80, RZ ;  /* 0x0000008027007824 */ /* 0x044fe200078e00ff */
[----:B------:R-:W-:Y:S02]  /*6300*/  @P4 SEL R3, R6, R3, !P2 ;  /* 0x0000000306034207 */ /* 0x000fe40005000000 */
[----:B------:R-:W-:Y:S02]  /*6310*/  LOP3.LUT R39, R39, 0xffe, RZ, 0xc0, !PT ;  /* 0x00000ffe27277812 */ /* 0x000fe400078ec0ff */
[----:B------:R-:W-:Y:S02]  /*6320*/  LOP3.LUT R0, R0, 0xffffff00, RZ, 0xc0, !PT ;  /* 0xffffff0000007812 */ /* 0x000fe400078ec0ff */
[----:B------:R-:W-:Y:S01]  /*6330*/  @P6 SHF.L.U32 R5, R93, 0x1f, RZ ;  /* 0x0000001f5d056819 */ /* 0x000fe200000006ff */
[----:B------:R-:W-:Y:S01]  /*6340*/  IMAD.IADD R39, R36, 0x1, -R39 ;  /* 0x0000000124277824 */ /* 0x000fe200078e0a27 */
[----:B------:R-:W-:Y:S01]  /*6350*/  LOP3.LUT R3, R3, 0x1, RZ, 0xc0, !PT ;  /* 0x0000000103037812 */ /* 0x000fe200078ec0ff */
[----:B------:R-:W-:Y:S01]  /*6360*/  IMAD.IADD R0, R37, 0x1, R0 ;  /* 0x0000000125007824 */ /* 0x000fe200078e0200 */
[----:B------:R-:W1:Y:S02]  /*6370*/  @P6 SYNCS.PHASECHK.TRANS64.TRYWAIT P1, [R2+URZ+0x50], R5 ;  /* 0x00005005020065a7 */ /* 0x000e6400080211ff */
[----:B------:R-:W-:Y:S01]  /*6380*/  ISETP.NE.U32.AND P5, PT, R3, 0x1, PT ;  /* 0x000000010300780c */ /* 0x000fe20003fa5070 */
[----:B------:R-:W-:Y:S03]  /*6390*/  IMAD R39, R39, 0x100000, R0 ;  /* 0x0010000027277824 */ /* 0x000fe600078e0200 */
[----:B------:R-:W-:Y:S01]  /*63a0*/  P2R R102, PR, RZ, 0x20 ;  /* 0x00000020ff667803 */ /* 0x000fe20000000000 */
[----:B------:R2:W3:Y:S01]  /*63b0*/  SYNCS.PHASECHK.TRANS64.TRYWAIT P0, [R71+URZ+0xc0], R4 ;  /* 0x0000c004470075a7 */ /* 0x0004e200080011ff */
[----:B-1----:R-:W-:Y:S01]  /*63c0*/  @P6 SEL R101, RZ, 0x1, !P1 ;  /* 0x00000001ff656807 */ /* 0x002fe20004800000 */
[----:B--2---:R-:W-:Y:S06]  /*63d0*/  @!P6 BRA `(.L_x_99) ;  /* 0x000000000080e947 */ /* 0x004fec0003800000 */
[----:B------:R-:W-:Y:S01]  /*63e0*/  @P5 IMAD R6, R95, 0x1000, R88 ;  /* 0x000010005f065824 */ /* 0x000fe200078e0258 */
[----:B------:R-:W1:Y:S01]  /*63f0*/  S2R R0, SR_CgaCtaId ;  /* 0x0000000000007919 */ /* 0x000e620000008800 */
[----:B------:R-:W-:Y:S01]  /*6400*/  ISETP.NE.AND P1, PT, R101, RZ, PT ;  /* 0x000000ff6500720c */ /* 0x000fe20003f25270 */
[----:B------:R-:W-:Y:S01]  /*6410*/  BSSY B0, `(.L_x_100) ;  /* 0x000000b000007945 */ /* 0x000fe20003800000 */
[----:B------:R-:W-:Y:S01]  /*6420*/  @P5 VIADD R5, R6, UR44 ;  /* 0x0000002c06055c36 */ /* 0x000fe20008000000 */
[----:B------:R-:W-:Y:S02]  /*6430*/  CS2R R74, SRZ ;  /* 0x00000000004a7805 */ /* 0x000fe4000001ff00 */
[----:B------:R-:W-:Y:S02]  /*6440*/  CS2R R72, SRZ ;  /* 0x0000000000487805 */ /* 0x000fe4000001ff00 */
[----:B------:R-:W-:Y:S01]  /*6450*/  CS2R R78, SRZ ;  /* 0x00000000004e7805 */ /* 0x000fe2000001ff00 */
[----:B------:R-:W-:Y:S01]  /*6460*/  @P5 IMAD R5, R97, -0x10, R5 ;  /* 0xfffffff061055824 */ /* 0x000fe200078e0205 */
[----:B------:R-:W-:Y:S04]  /*6470*/  CS2R R76, SRZ ;  /* 0x00000000004c7805 */ /* 0x000fe8000001ff00 */
[----:B------:R-:W-:Y:S05]  /*6480*/  @P1 BRA `(.L_x_101) ;  /* 0x00000000000c1947 */ /* 0x000fea0003800000 */
[----:B------:R-:W-:Y:S04]  /*6490*/  SHF.L.U32 R3, R93, 0x1f, RZ ;  /* 0x0000001f5d037819 */ /* 0x000fe800000006ff */
[----:B------:R-:W2:Y:S02]  /*64a0*/  SYNCS.PHASECHK.TRANS64.TRYWAIT P1, [R2+URZ+0x50], R3 ;  /* 0x00005003020075a7 */ /* 0x000ea400080211ff */
[----:B--2---:R-:W-:Y:S05]  /*64b0*/  @!P1 BRA `(.L_x_102) ;  /* 0x00000040001c9947 */ /* 0x004fea0003800000 */
.L_x_101:
[----:B------:R-:W-:Y:S05]  /*64c0*/  BSYNC B0 ;  /* 0x0000000000007941 */ /* 0x000fea0003800000 */
.L_x_100:
[----:B------:R-:W-:Y:S01]  /*64d0*/  ISETP.NE.AND P1, PT, R102, RZ, PT ;  /* 0x000000ff6600720c */ /* 0x000fe20003f25270 */
[----:B--2---:R-:W-:Y:S02]  /*64e0*/  VIADD R3, R2, 0x70 ;  /* 0x0000007002037836 */ /* 0x004fe40000000000 */
[----:B------:R-:W-:Y:S03]  /*64f0*/  VIADD R95, R95, 0x1 ;  /* 0x000000015f5f7836 */ /* 0x000fe60000000000 */
[----:B-1----:R-:W-:Y:S07]  /*6500*/  PRMT R0, R0, 0x654, R3 ;  /* 0x0000065400007816 */ /* 0x002fee0000000003 */
[----:B------:R1:W2:Y:S04]  /*6510*/  @P1 LDS.128 R72, [R6+UR44+0x200] ;  /* 0x0002002c06481984 */ /* 0x0002a80008000c00 */
[----:B------:R1:W1:Y:S01]  /*6520*/  @P1 LDS.128 R76, [R5+0x210] ;  /* 0x00021000054c1984 */ /* 0x0002620000000c00 */
[C---:B------:R-:W-:Y:S01]  /*6530*/  ISETP.NE.AND P1, PT, R95.reuse, 0x4, PT ;  /* 0x000000045f00780c */ /* 0x040fe20003f25270 */
[----:B------:R-:W-:Y:S01]  /*6540*/  @!PT LDS RZ, [RZ] ;  /* 0x00000000fffff984 */ /* 0x000fe20000000800 */
[----:B------:R-:W-:Y:S01]  /*6550*/  @!PT LDS RZ, [RZ] ;  /* 0x00000000fffff984 */ /* 0x000fe20000000800 */
[----:B------:R-:W-:Y:S01]  /*6560*/  @!PT LDS RZ, [RZ] ;  /* 0x00000000fffff984 */ /* 0x000fe20000000800 */
[----:B------:R-:W-:Y:S01]  /*6570*/  @!PT LDS RZ, [RZ] ;  /* 0x00000000fffff984 */ /* 0x000fe20000000800 */
[----:B------:R5:W-:Y:S06]  /*6580*/  MEMBAR.ALL.CTA ;  /* 0x0000000000007992 */ /* 0x000bec0000008000 */
[----:B-----5:R-:W5:Y:S01]  /*6590*/  FENCE.VIEW.ASYNC.S ;  /* 0x00000000000073c6 */ /* 0x020f620000000000 */
[----:B------:R-:W-:Y:S01]  /*65a0*/  SEL R95, R95, RZ, P1 ;  /* 0x000000ff5f5f7207 */ /* 0x000fe20000800000 */
[----:B-----5:R5:W-:Y:S02]  /*65b0*/  SYNCS.ARRIVE.TRANS64.RED.A1T0 RZ, [R0+URZ], RZ ;  /* 0x000000ff00ff79a7 */ /* 0x020be400081004ff */
[----:B-----5:R-:W-:Y:S04]  /*65c0*/  SEL R0, RZ, 0x1, P1 ;  /* 0x00000001ff007807 */ /* 0x020fe80000800000 */
[----:B--2---:R-:W-:Y:S02]  /*65d0*/  LOP3.LUT R93, R93, R0, RZ, 0x3c, !PT ;  /* 0x000000005d5d7212 */ /* 0x004fe400078e3cff */
.L_x_99:
[----:B------:R-:W-:Y:S05]  /*65e0*/  BSYNC B1 ;  /* 0x0000000000017941 */ /* 0x000fea0003800000 */
.L_x_98:
[----:B------:R-:W-:Y:S04]  /*65f0*/  SHF.R.U32.HI R3, RZ, 0x15, R39 ;  /* 0x00000015ff037819 */ /* 0x000fe80000011627 */
[----:B------:R-:W-:Y:S01]  /*6600*/  LOP3.LUT P1, RZ, R3, 0x3, R90, 0x48, !PT ;  /* 0x0000000303ff7812 */ /* 0x000fe2000782485a */
[----:B------:R-:W-:Y:S01]  /*6610*/  @!UPT UIADD3 URZ, UPT, UPT, URZ, URZ, URZ ;  /* 0x000000fffffff290 */ /* 0x000fe2000fffe0ff */
[----:B---3--:R-:W-:Y:S11]  /*6620*/  @P0 BRA `(.L_x_103) ;  /* 0x0000000000080947 */ /* 0x008ff60003800000 */
[----:B------:R-:W2:Y:S02]  /*6630*/  SYNCS.PHASECHK.TRANS64.TRYWAIT P0, [R71+URZ+0xc0], R4 ;  /* 0x0000c004470075a7 */ /* 0x000ea400080011ff */
[----:B--2---:R-:W-:Y:S05]  /*6640*/  @!P0 BRA `(.L_x_104) ;  /* 0x0000003c00cc8947 */ /* 0x004fea0003800000 */
.L_x_103:
        /* <DEDUP_REMOVED lines=8> */
[----:B------:R-:W5:Y:S01]  /*66d0*/  LDCU.64 UR4, c[0x4][0x18] ;  /* 0x01000300ff0477ac */ /* 0x000f620008000a00 */
[----:B-1----:R-:W-:Y:S01]  /*66e0*/  MOV R5, UR9 ;  /* 0x0000000900057c02 */ /* 0x002fe20008000f00 */
[----:B--2---:R-:W-:Y:S01]  /*66f0*/  IMAD.U32 R4, RZ, RZ, UR8 ;  /* 0x00000008ff047e24 */ /* 0x004fe2000f8e00ff */
[----:B---3--:R-:W-:Y:S01]  /*6700*/  MOV R7, UR7 ;  /* 0x0000000700077c02 */ /* 0x008fe20008000f00 */
[----:B------:R-:W-:Y:S01]  /*6710*/  IMAD.U32 R6, RZ, RZ, UR6 ;  /* 0x00000006ff067e24 */ /* 0x000fe2000f8e00ff */
[----:B-----5:R-:W-:Y:S01]  /*6720*/  MOV R11, UR5 ;  /* 0x00000005000b7c02 */ /* 0x020fe20008000f00 */
[----:B------:R-:W-:Y:S02]  /*6730*/  IMAD.U32 R10, RZ, RZ, UR4 ;  /* 0x00000004ff0a7e24 */ /* 0x000fe4000f8e00ff */
[----:B------:R-:W-:Y:S07]  /*6740*/  LEPC R20, `(.L_x_105) ;  /* 0x000000001014794e */ /* 0x000fee0000000000 */
[----:B----4-:R-:W-:Y:S05]  /*6750*/  CALL.ABS.NOINC R2 ;  /* 0x0000000002007343 */ /* 0x010fea0003c00000 */
.L_x_105:
[-C--:B------:R-:W-:Y:S01]  /*6760*/  F2FP.F16.E5M2.UNPACK_B R42, R72.reuse ;  /* 0x00000048ff2a723e */ /* 0x080fe200020004ff */
[----:B------:R-:W-:Y:S05]  /*6770*/  WARPSYNC.ALL ;  /* 0x0000000000007948 */ /* 0x000fea0003800000 */
[----:B------:R-:W-:Y:S01]  /*6780*/  R2UR UR4, R39 ;  /* 0x00000000270472ca */ /* 0x000fe200000e0000 */
[--C-:B------:R-:W-:Y:S01]  /*6790*/  HADD2.F32 R40, -RZ, R42.reuse.H0_H0 ;  /* 0x2000002aff287230 */ /* 0x100fe20000004100 */
[----:B------:R-:W-:Y:S01]  /*67a0*/  F2FP.F16.E5M2.UNPACK_B R43, R72.H1 ;  /* 0x00000048ff2b723e */ /* 0x000fe200030004ff */
[----:B------:R-:W-:Y:S01]  /*67b0*/  HADD2.F32 R42, -RZ, R42.H1_H1 ;  /* 0x3000002aff2a7230 */ /* 0x000fe20000004100 */
[-C--:B------:R-:W-:Y:S01]  /*67c0*/  F2FP.F16.E5M2.UNPACK_B R45, R73.reuse ;  /* 0x00000049ff2d723e */ /* 0x080fe200020004ff */
[----:B------:R-:W-:Y:S01]  /*67d0*/  BSSY.RECONVERGENT B0, `(.L_x_106) ;  /* 0x0000099000007945 */ /* 0x000fe20003800200 */
[----:B------:R-:W-:Y:S01]  /*67e0*/  F2FP.F16.E5M2.UNPACK_B R47, R73.H1 ;  /* 0x00000049ff2f723e */ /* 0x000fe200030004ff */
[--C-:B------:R-:W-:Y:S01]  /*67f0*/  HADD2.F32 R44, -RZ, R43.reuse.H0_H0 ;  /* 0x2000002bff2c7230 */ /* 0x100fe20000004100 */
[-C--:B------:R-:W-:Y:S01]  /*6800*/  F2FP.F16.E5M2.UNPACK_B R49, R74.reuse ;  /* 0x0000004aff31723e */ /* 0x080fe200020004ff */
[----:B------:R-:W-:Y:S01]  /*6810*/  HADD2.F32 R46, -RZ, R43.H1_H1 ;  /* 0x3000002bff2e7230 */ /* 0x000fe20000004100 */
[----:B------:R-:W-:Y:S01]  /*6820*/  F2FP.F16.E5M2.UNPACK_B R51, R74.H1 ;  /* 0x0000004aff33723e */ /* 0x000fe200030004ff */
[--C-:B------:R-:W-:Y:S01]  /*6830*/  HADD2.F32 R43, -RZ, R45.reuse.H0_H0 ;  /* 0x2000002dff2b7230 */ /* 0x100fe20000004100 */
[-C--:B------:R-:W-:Y:S01]  /*6840*/  F2FP.F16.E5M2.UNPACK_B R53, R75.reuse ;  /* 0x0000004bff35723e */ /* 0x080fe200020004ff */
[----:B-12---:R-:W-:Y:S01]  /*6850*/  LDTM.16dp32bit_t0_t15.x32 R4, tmem[UR4] ;  /* 0x00000004000479ee */ /* 0x006fe20008a80000 */
[----:B------:R-:W4:Y:S01]  /*6860*/  LDTM.16dp32bit_t16_t31.x32 R4, tmem[UR4+0x20] ;  /* 0x00002004000479ee */ /* 0x000f220008aa0000 */
[----:B------:R-:W-:Y:S01]  /*6870*/  SHF.L.U32 R104, R92, 0x4, RZ ;  /* 0x000000045c687819 */ /* 0x000fe200000006ff */
[----:B------:R-:W-:Y:S01]  /*6880*/  HADD2.F32 R48, -RZ, R45.H1_H1 ;  /* 0x3000002dff307230 */ /* 0x000fe20000004100 */
[----:B------:R-:W-:Y:S01]  /*6890*/  F2FP.F16.E5M2.UNPACK_B R55, R75.H1 ;  /* 0x0000004bff37723e */ /* 0x000fe200030004ff */
[----:B------:R-:W-:Y:S01]  /*68a0*/  HADD2.F32 R52, -RZ, R49.H1_H1 ;  /* 0x30000031ff347230 */ /* 0x000fe20000004100 */
[-C--:B------:R-:W-:Y:S01]  /*68b0*/  F2FP.F16.E5M2.UNPACK_B R57, R76.reuse ;  /* 0x0000004cff39723e */ /* 0x080fe200020004ff */
[----:B------:R-:W-:Y:S01]  /*68c0*/  HADD2.F32 R56, -RZ, R53.H1_H1 ;  /* 0x30000035ff387230 */ /* 0x000fe20000004100 */
[----:B------:R-:W-:Y:S01]  /*68d0*/  F2FP.F16.E5M2.UNPACK_B R59, R76.H1 ;  /* 0x0000004cff3b723e */ /* 0x000fe200030004ff */
[----:B------:R-:W-:Y:S01]  /*68e0*/  HADD2.F32 R45, -RZ, R47.H0_H0 ;  /* 0x2000002fff2d7230 */ /* 0x000fe20000004100 */
[-C--:B------:R-:W-:Y:S01]  /*68f0*/  F2FP.F16.E5M2.UNPACK_B R61, R77.reuse ;  /* 0x0000004dff3d723e */ /* 0x080fe200020004ff */
[----:B------:R-:W-:Y:S01]  /*6900*/  HADD2.F32 R60, -RZ, R57.H1_H1 ;  /* 0x30000039ff3c7230 */ /* 0x000fe20000004100 */
[----:B------:R-:W-:Y:S01]  /*6910*/  F2FP.F16.E5M2.UNPACK_B R63, R77.H1 ;  /* 0x0000004dff3f723e */ /* 0x000fe200030004ff */
[----:B------:R-:W-:Y:S01]  /*6920*/  HADD2.F32 R50, -RZ, R47.H1_H1 ;  /* 0x3000002fff327230 */ /* 0x000fe20000004100 */
[-C--:B------:R-:W-:Y:S01]  /*6930*/  F2FP.F16.E5M2.UNPACK_B R65, R78.reuse ;  /* 0x0000004eff41723e */ /* 0x080fe200020004ff */
[----:B------:R-:W-:Y:S01]  /*6940*/  HADD2.F32 R47, -RZ, R49.H0_H0 ;  /* 0x20000031ff2f7230 */ /* 0x000fe20000004100 */
[----:B------:R-:W-:Y:S01]  /*6950*/  F2FP.F16.E5M2.UNPACK_B R67, R78.H1 ;  /* 0x0000004eff43723e */ /* 0x000fe200030004ff */
[----:B------:R-:W-:Y:S01]  /*6960*/  HADD2.F32 R64, -RZ, R61.H1_H1 ;  /* 0x3000003dff407230 */ /* 0x000fe20000004100 */
[----:B------:R-:W-:Y:S01]  /*6970*/  ISETP.NE.AND P0, PT, R99, RZ, PT ;  /* 0x000000ff6300720c */ /* 0x000fe20003f05270 */
[----:B------:R-:W-:Y:S01]  /*6980*/  HADD2.F32 R68, -RZ, R65.H1_H1 ;  /* 0x30000041ff447230 */ /* 0x000fe20000004100 */
[----:B------:R-:W-:Y:S01]  /*6990*/  ISETP.NE.AND P6, PT, R103, RZ, PT ;  /* 0x000000ff6700720c */ /* 0x000fe20003fc5270 */
[--C-:B------:R-:W-:Y:S02]  /*69a0*/  HADD2.F32 R49, -RZ, R51.reuse.H0_H0 ;  /* 0x20000033ff317230 */ /* 0x100fe40000004100 */
[----:B------:R-:W-:Y:S02]  /*69b0*/  HADD2.F32 R54, -RZ, R51.H1_H1 ;  /* 0x30000033ff367230 */ /* 0x000fe40000004100 */
[C---:B----4-:R-:W-:Y:S01]  /*69c0*/  FMUL R0, R38.reuse, R4 ;  /* 0x0000000426007220 */ /* 0x050fe20000400000 */
[C---:B------:R-:W-:Y:S01]  /*69d0*/  FMUL R2, R38.reuse, R5 ;  /* 0x0000000526027220 */ /* 0x040fe20000400000 */
[C---:B------:R-:W-:Y:S01]  /*69e0*/  FMUL R4, R38.reuse, R8 ;  /* 0x0000000826047220 */ /* 0x040fe20000400000 */
[C---:B------:R-:W-:Y:S01]  /*69f0*/  FMUL R5, R38.reuse, R9 ;  /* 0x0000000926057220 */ /* 0x040fe20000400000 */
[C---:B------:R-:W-:Y:S01]  /*6a00*/  FFMA R0, R41.reuse, R40, R0 ;  /* 0x0000002829007223 */ /* 0x040fe20000000000 */
[C---:B------:R-:W-:Y:S01]  /*6a10*/  FFMA R2, R41.reuse, R42, R2 ;  /* 0x0000002a29027223 */ /* 0x040fe20000000002 */
[C---:B------:R-:W-:Y:S01]  /*6a20*/  FMUL R8, R38.reuse, R12 ;  /* 0x0000000c26087220 */ /* 0x040fe20000400000 */
[C---:B------:R-:W-:Y:S01]  /*6a30*/  FMUL R9, R38.reuse, R13 ;  /* 0x0000000d26097220 */ /* 0x040fe20000400000 */
[----:B------:R-:W-:Y:S02]  /*6a40*/  HADD2.F32 R51, -RZ, R53.H0_H0 ;  /* 0x20000035ff337230 */ /* 0x000fe40000004100 */
[C---:B------:R-:W-:Y:S01]  /*6a50*/  FMUL R12, R38.reuse, R16 ;  /* 0x00000010260c7220 */ /* 0x040fe20000400000 */
        /* <DEDUP_REMOVED lines=12> */
[-C--:B------:R-:W-:Y:S01]  /*6b20*/  F2FP.F16.E5M2.UNPACK_B R40, R79.reuse ;  /* 0x0000004fff28723e */ /* 0x080fe200020004ff */
[C---:B------:R-:W-:Y:S01]  /*6b30*/  FFMA R3, R41.reuse, R44, R3 ;  /* 0x0000002c29037223 */ /* 0x040fe20000000003 */
[C---:B------:R-:W-:Y:S01]  /*6b40*/  FFMA R7, R41.reuse, R46, R7 ;  /* 0x0000002e29077223 */ /* 0x040fe20000000007 */
[----:B------:R-:W-:Y:S01]  /*6b50*/  F2FP.F16.E5M2.UNPACK_B R42, R79.H1 ;  /* 0x0000004fff2a723e */ /* 0x000fe200030004ff */
[C---:B------:R-:W-:Y:S01]  /*6b60*/  FFMA R4, R41.reuse, R43, R4 ;  /* 0x0000002b29047223 */ /* 0x040fe20000000004 */
[----:B------:R-:W-:Y:S01]  /*6b70*/  FFMA R5, R41, R48, R5 ;  /* 0x0000003029057223 */ /* 0x000fe20000000005 */
[C---:B------:R-:W-:Y:S01]  /*6b80*/  FMUL R11, R38.reuse, R11 ;  /* 0x0000000b260b7220 */ /* 0x040fe20000400000 */
[----:B------:R-:W-:Y:S01]  /*6b90*/  F2FP.SATFINITE.E5M2.F32.PACK_AB_MERGE_C R105, R7, R3, RZ ;  /* 0x000000030769723e */ /* 0x000fe200048060ff */
[C---:B------:R-:W-:Y:S01]  /*6ba0*/  FFMA R6, R41.reuse, R45, R6 ;  /* 0x0000002d29067223 */ /* 0x040fe20000000006 */
[----:B------:R-:W-:Y:S01]  /*6bb0*/  FMUL R10, R38, R14 ;  /* 0x0000000e260a7220 */ /* 0x000fe20000400000 */
[C---:B------:R-:W-:Y:S01]  /*6bc0*/  FFMA R11, R41.reuse, R50, R11 ;  /* 0x00000032290b7223 */ /* 0x040fe2000000000b */
[----:B------:R-:W-:Y:S01]  /*6bd0*/  F2FP.SATFINITE.E5M2.F32.PACK_AB_MERGE_C R108, R2, R0, R105 ;  /* 0x00000000026c723e */ /* 0x000fe20004806069 */
[----:B------:R-:W-:Y:S01]  /*6be0*/  FMUL R15, R38, R15 ;  /* 0x0000000f260f7220 */ /* 0x000fe20000400000 */
[----:B------:R-:W-:Y:S01]  /*6bf0*/  IADD3 R105, PT, PT, R88, UR44, RZ ;  /* 0x0000002c58697c10 */ /* 0x000fe2000fffe0ff */
[----:B------:R-:W-:Y:S01]  /*6c00*/  FFMA R8, R41, R47, R8 ;  /* 0x0000002f29087223 */ /* 0x000fe20000000008 */
[----:B------:R-:W-:Y:S01]  /*6c10*/  F2FP.SATFINITE.E5M2.F32.PACK_AB_MERGE_C R109, R11, R6, RZ ;  /* 0x000000060b6d723e */ /* 0x000fe200048060ff */
[----:B------:R-:W-:Y:S01]  /*6c20*/  FFMA R9, R41, R52, R9 ;  /* 0x0000003429097223 */ /* 0x000fe20000000009 */
[--C-:B------:R-:W-:Y:S01]  /*6c30*/  HADD2.F32 R53, -RZ, R55.reuse.H0_H0 ;  /* 0x20000037ff357230 */ /* 0x100fe20000004100 */
[----:B------:R-:W-:Y:S01]  /*6c40*/  IADD3 R100, PT, PT, R105, R104, RZ ;  /* 0x0000006869647210 */ /* 0x000fe20007ffe0ff */
[----:B------:R-:W-:Y:S01]  /*6c50*/  FFMA R10, R41, R49, R10 ;  /* 0x00000031290a7223 */ /* 0x000fe2000000000a */
[----:B------:R-:W-:Y:S01]  /*6c60*/  F2FP.SATFINITE.E5M2.F32.PACK_AB_MERGE_C R109, R5, R4, R109 ;  /* 0x00000004056d723e */ /* 0x000fe2000480606d */
[C---:B------:R-:W-:Y:S01]  /*6c70*/  FFMA R15, R41.reuse, R54, R15 ;  /* 0x00000036290f7223 */ /* 0x040fe2000000000f */
[C---:B------:R-:W-:Y:S01]  /*6c80*/  FFMA R12, R41.reuse, R51, R12 ;  /* 0x00000033290c7223 */ /* 0x040fe2000000000c */
[C---:B------:R-:W-:Y:S01]  /*6c90*/  FFMA R13, R41.reuse, R56, R13 ;  /* 0x00000038290d7223 */ /* 0x040fe2000000000d */
[----:B------:R-:W-:Y:S02]  /*6ca0*/  HADD2.F32 R58, -RZ, R55.H1_H1 ;  /* 0x30000037ff3a7230 */ /* 0x000fe40000004100 */
[C---:B------:R-:W-:Y:S01]  /*6cb0*/  FMUL R14, R38.reuse, R18 ;  /* 0x00000012260e7220 */ /* 0x040fe20000400000 */
[----:B------:R-:W-:Y:S02]  /*6cc0*/  HADD2.F32 R55, -RZ, R57.H0_H0 ;  /* 0x20000039ff377230 */ /* 0x000fe40000004100 */
[C---:B------:R-:W-:Y:S01]  /*6cd0*/  FMUL R19, R38.reuse, R19 ;  /* 0x0000001326137220 */ /* 0x040fe20000400000 */
[--C-:B------:R-:W-:Y:S02]  /*6ce0*/  HADD2.F32 R57, -RZ, R59.reuse.H0_H0 ;  /* 0x2000003bff397230 */ /* 0x100fe40000004100 */
[C---:B------:R-:W-:Y:S01]  /*6cf0*/  FFMA R14, R41.reuse, R53, R14 ;  /* 0x00000035290e7223 */ /* 0x040fe2000000000e */
[----:B------:R-:W-:Y:S02]  /*6d00*/  HADD2.F32 R62, -RZ, R59.H1_H1 ;  /* 0x3000003bff3e7230 */ /* 0x000fe40000004100 */
[C---:B------:R-:W-:Y:S01]  /*6d10*/  FMUL R18, R38.reuse, R22 ;  /* 0x0000001626127220 */ /* 0x040fe20000400000 */
[----:B------:R-:W-:Y:S02]  /*6d20*/  HADD2.F32 R59, -RZ, R61.H0_H0 ;  /* 0x2000003dff3b7230 */ /* 0x000fe40000004100 */
[C---:B------:R-:W-:Y:S01]  /*6d30*/  FFMA R19, R41.reuse, R58, R19 ;  /* 0x0000003a29137223 */ /* 0x040fe20000000013 */
[C---:B------:R-:W-:Y:S01]  /*6d40*/  FMUL R23, R38.reuse, R23 ;  /* 0x0000001726177220 */ /* 0x040fe20000400000 */
[C---:B------:R-:W-:Y:S01]  /*6d50*/  FFMA R16, R41.reuse, R55, R16 ;  /* 0x0000003729107223 */ /* 0x040fe20000000010 */
[C---:B------:R-:W-:Y:S01]  /*6d60*/  FFMA R17, R41.reuse, R60, R17 ;  /* 0x0000003c29117223 */ /* 0x040fe20000000011 */
        /* <DEDUP_REMOVED lines=13> */
[--C-:B------:R-:W-:Y:S02]  /*6e40*/  HADD2.F32 R67, -RZ, R40.reuse.H0_H0 ;  /* 0x20000028ff437230 */ /* 0x100fe40000004100 */
[C---:B------:R-:W-:Y:S01]  /*6e50*/  FFMA R27, R41.reuse, R66, R27 ;  /* 0x00000042291b7223 */ /* 0x040fe2000000001b */
[C---:B------:R-:W-:Y:S01]  /*6e60*/  FMUL R31, R38.reuse, R31 ;  /* 0x0000001f261f7220 */ /* 0x040fe20000400000 */
[C---:B------:R-:W-:Y:S01]  /*6e70*/  FFMA R24, R41.reuse, R63, R24 ;  /* 0x0000003f29187223 */ /* 0x040fe20000000018 */
[----:B------:R-:W-:Y:S02]  /*6e80*/  HADD2.F32 R40, -RZ, R40.H1_H1 ;  /* 0x30000028ff287230 */ /* 0x000fe40000004100 */
[C---:B------:R-:W-:Y:S01]  /*6e90*/  FFMA R25, R41.reuse, R68, R25 ;  /* 0x0000004429197223 */ /* 0x040fe20000000019 */
[--C-:B------:R-:W-:Y:S02]  /*6ea0*/  HADD2.F32 R69, -RZ, R42.reuse.H0_H0 ;  /* 0x2000002aff457230 */ /* 0x100fe40000004100 */
[C---:B------:R-:W-:Y:S01]  /*6eb0*/  FFMA R26, R41.reuse, R65, R26 ;  /* 0x00000041291a7223 */ /* 0x040fe2000000001a */
[----:B------:R-:W-:Y:S02]  /*6ec0*/  HADD2.F32 R42, -RZ, R42.H1_H1 ;  /* 0x3000002aff2a7230 */ /* 0x000fe40000004100 */
[C---:B------:R-:W-:Y:S01]  /*6ed0*/  FMUL R30, R38.reuse, R34 ;  /* 0x00000022261e7220 */ /* 0x040fe20000400000 */
[----:B------:R-:W-:Y:S01]  /*6ee0*/  FFMA R31, R41, R70, R31 ;  /* 0x00000046291f7223 */ /* 0x000fe2000000001f */
[----:B------:R-:W-:Y:S01]  /*6ef0*/  FMUL R35, R38, R35 ;  /* 0x0000002326237220 */ /* 0x000fe20000400000 */
[----:B------:R-:W-:Y:S01]  /*6f00*/  F2FP.SATFINITE.E5M2.F32.PACK_AB_MERGE_C R110, R15, R10, RZ ;  /* 0x0000000a0f6e723e */ /* 0x000fe200048060ff */
[----:B------:R-:W-:Y:S01]  /*6f10*/  FFMA R28, R41, R67, R28 ;  /* 0x00000043291c7223 */ /* 0x000fe2000000001c */
[----:B------:R-:W-:Y:S01]  /*6f20*/  F2FP.SATFINITE.E5M2.F32.PACK_AB_MERGE_C R111, R19, R14, RZ ;  /* 0x0000000e136f723e */ /* 0x000fe200048060ff */
[C---:B------:R-:W-:Y:S01]  /*6f30*/  FFMA R29, R41.reuse, R40, R29 ;  /* 0x00000028291d7223 */ /* 0x040fe2000000001d */
[C---:B------:R-:W-:Y:S01]  /*6f40*/  FFMA R30, R41.reuse, R69, R30 ;  /* 0x00000045291e7223 */ /* 0x040fe2000000001e */
[----:B------:R-:W-:Y:S01]  /*6f50*/  FFMA R35, R41, R42, R35 ;  /* 0x0000002a29237223 */ /* 0x000fe20000000023 */
[----:B------:R-:W-:Y:S02]  /*6f60*/  F2FP.SATFINITE.E5M2.F32.PACK_AB_MERGE_C R110, R9, R8, R110 ;  /* 0x00000008096e723e */ /* 0x000fe4000480606e */
[----:B------:R-:W-:Y:S02]  /*6f70*/  F2FP.SATFINITE.E5M2.F32.PACK_AB_MERGE_C R111, R13, R12, R111 ;  /* 0x0000000c0d6f723e */ /* 0x000fe4000480606f */
[----:B------:R-:W-:Y:S02]  /*6f80*/  F2FP.SATFINITE.E5M2.F32.PACK_AB_MERGE_C R112, R23, R18, RZ ;  /* 0x000000121770723e */ /* 0x000fe400048060ff */
[----:B------:R-:W-:Y:S01]  /*6f90*/  F2FP.SATFINITE.E5M2.F32.PACK_AB_MERGE_C R113, R27, R22, RZ ;  /* 0x000000161b71723e */ /* 0x000fe200048060ff */
[----:B------:R1:W-:Y:S01]  /*6fa0*/  STS.128 [R88+UR44+0x4200], R108 ;  /* 0x0042006c58007988 */ /* 0x0003e20008000c2c */
[----:B------:R-:W-:Y:S02]  /*6fb0*/  F2FP.SATFINITE.E5M2.F32.PACK_AB_MERGE_C R106, R31, R26, RZ ;  /* 0x0000001a1f6a723e */ /* 0x000fe400048060ff */
[----:B------:R-:W-:Y:S02]  /*6fc0*/  F2FP.SATFINITE.E5M2.F32.PACK_AB_MERGE_C R107, R35, R30, RZ ;  /* 0x0000001e236b723e */ /* 0x000fe400048060ff */
[----:B------:R-:W-:Y:S02]  /*6fd0*/  F2FP.SATFINITE.E5M2.F32.PACK_AB_MERGE_C R112, R17, R16, R112 ;  /* 0x000000101170723e */ /* 0x000fe40004806070 */
[----:B------:R-:W-:Y:S02]  /*6fe0*/  F2FP.SATFINITE.E5M2.F32.PACK_AB_MERGE_C R113, R21, R20, R113 ;  /* 0x000000141571723e */ /* 0x000fe40004806071 */
[----:B------:R-:W-:Y:S02]  /*6ff0*/  F2FP.SATFINITE.E5M2.F32.PACK_AB_MERGE_C R114, R25, R24, R106 ;  /* 0x000000181972723e */ /* 0x000fe4000480606a */
[----:B------:R-:W-:Y:S02]  /*7000*/  F2FP.SATFINITE.E5M2.F32.PACK_AB_MERGE_C R115, R29, R28, R107 ;  /* 0x0000001c1d73723e */ /* 0x000fe4000480606b */
[----:B------:R-:W-:Y:S02]  /*7010*/  LEA R105, R95, UR44, 0x3 ;  /* 0x0000002c5f697c11 */ /* 0x000fe4000f8e18ff */
[----:B------:R-:W-:Y:S01]  /*7020*/  @P6 SHF.L.U32 R106, R93, 0x1f, RZ ;  /* 0x0000001f5d6a6819 */ /* 0x000fe200000006ff */
[----:B------:R1:W-:Y:S01]  /*7030*/  STS.128 [R100+0x4210], R112 ;  /* 0x0042107064007388 */ /* 0x0003e20000000c00 */
[----:B------:R-:W-:Y:S01]  /*7040*/  @!PT LDS RZ, [RZ] ;  /* 0x00000000fffff984 */ /* 0x000fe20000000800 */
[----:B------:R-:W-:Y:S01]  /*7050*/  @!PT LDS RZ, [RZ] ;  /* 0x00000000fffff984 */ /* 0x000fe20000000800 */
[----:B------:R-:W-:Y:S01]  /*7060*/  @!PT LDS RZ, [RZ] ;  /* 0x00000000fffff984 */ /* 0x000fe20000000800 */
[----:B------:R-:W-:Y:S01]  /*7070*/  @!PT LDS RZ, [RZ] ;  /* 0x00000000fffff984 */ /* 0x000fe20000000800 */
[----:B------:R2:W-:Y:S07]  /*7080*/  MEMBAR.ALL.CTA ;  /* 0x0000000000007992 */ /* 0x0005ee0000008000 */
[----:B--2---:R-:W2:Y:S02]  /*7090*/  FENCE.VIEW.ASYNC.S ;  /* 0x00000000000073c6 */ /* 0x004ea40000000000 */
[----:B--2---:R-:W-:Y:S06]  /*70a0*/  BAR.SYNC.DEFER_BLOCKING 0x1, 0x80 ;  /* 0x0042000000007b1d */ /* 0x004fec0000010000 */
[----:B------:R-:W-:Y:S05]  /*70b0*/  @P0 BRA `(.L_x_107) ;  /* 0x0000000000280947 */ /* 0x000fea0003800000 */
[----:B------:R-:W-:Y:S01]  /*70c0*/  UIADD3 UR4, UPT, UPT, UR44, 0x4200, URZ ;  /* 0x000042002c047890 */ /* 0x000fe2000fffe0ff */
[----:B------:R-:W-:Y:S05]  /*70d0*/  UMOV UR51, UR36 ;  /* 0x0000002400337c82 */ /* 0x000fea0008000000 */
[----:B------:R-:W-:Y:S01]  /*70e0*/  MOV R98, UR4 ;  /* 0x0000000400627c02 */ /* 0x000fe20008000f00 */
[----:B------:R-:W-:Y:S03]  /*70f0*/  UIADD3 UR4, UP0, UPT, UR60, 0x680, URZ ;  /* 0x000006803c047890 */ /* 0x000fe6000ff1e0ff */
[----:B------:R-:W-:Y:S01]  /*7100*/  R2UR UR48, R98 ;  /* 0x00000000623072ca */ /* 0x000fe200000e0000 */
[----:B------:R-:W-:Y:S11]  /*7110*/  UIADD3.X UR5, UPT, UPT, URZ, UR61, URZ, UP0, !UPT ;  /* 0x0000003dff057290 */ /* 0x000ff600087fe4ff */
[----:B------:R-:W-:Y:S01]  /*7120*/  @!UPT UIADD3 URZ, UPT, UPT, URZ, URZ, URZ ;  /* 0x000000fffffff290 */ /* 0x000fe2000fffe0ff */
[----:B------:R2:W-:Y:S01]  /*7130*/  UTMASTG.3D [UR48], [UR4] ;  /* 0x00000030040073b5 */ /* 0x0005e20008010000 */
[----:B------:R0:W-:Y:S01]  /*7140*/  UTMACMDFLUSH ;  /* 0x00000000000079b7 */ /* 0x0001e20000000000 */
[----:B--2---:R-:W-:Y:S04]  /*7150*/  DEPBAR.LE SB0, 0x1 ;  /* 0x000080400000791a */ /* 0x004fe80000000000 */
.L_x_107:
[----:B------:R-:W-:Y:S05]  /*7160*/  BSYNC.RECONVERGENT B0 ;  /* 0x0000000000007941 */ /* 0x000fea0003800200 */
.L_x_106:
[----:B------:R-:W-:Y:S06]  /*7170*/  BAR.SYNC.DEFER_BLOCKING 0x1, 0x80 ;  /* 0x0042000000007b1d */ /* 0x000fec0000010000 */
[----:B------:R-:W2:Y:S01]  /*7180*/  @P6 SYNCS.PHASECHK.TRANS64.TRYWAIT P0, [R105+URZ+0x50], R106 ;  /* 0x0000506a690065a7 */ /* 0x000ea200080011ff */
[----:B------:R-:W-:Y:S01]  /*7190*/  BSSY B1, `(.L_x_108) ;  /* 0x0000020000017945 */ /* 0x000fe20003800000 */
[----:B--2---:R-:W-:Y:S03]  /*71a0*/  @P6 SEL R101, RZ, 0x1, !P0 ;  /* 0x00000001ff656807 */ /* 0x004fe60004000000 */
[----:B------:R-:W-:Y:S05]  /*71b0*/  @!P6 BRA `(.L_x_109) ;  /* 0x000000000074e947 */ /* 0x000fea0003800000 */
[----:B------:R-:W-:Y:S01]  /*71c0*/  ISETP.NE.AND P1, PT, R102, RZ, PT ;  /* 0x000000ff6600720c */ /* 0x000fe20003f25270 */
[----:B------:R-:W2:Y:S01]  /*71d0*/  S2R R0, SR_CgaCtaId ;  /* 0x0000000000007919 */ /* 0x000ea20000008800 */
[----:B------:R-:W-:Y:S01]  /*71e0*/  ISETP.NE.AND P0, PT, R101, RZ, PT ;  /* 0x000000ff6500720c */ /* 0x000fe20003f05270 */
[----:B------:R-:W-:Y:S10]  /*71f0*/  BSSY B0, `(.L_x_110) ;  /* 0x0000008000007945 */ /* 0x000ff40003800000 */
[----:B------:R-:W-:Y:S05]  /*7200*/  @P1 IMAD R2, R95, 0x1000, R88 ;  /* 0x000010005f021824 */ /* 0x000fea00078e0258 */
[----:B------:R-:W-:Y:S05]  /*7210*/  @P1 IADD3 R3, PT, PT, R2, UR44, RZ ;  /* 0x0000002c02031c10 */ /* 0x000fea000fffe0ff */
[----:B------:R-:W-:Y:S01]  /*7220*/  @P1 IMAD.IADD R3, R3, 0x1, R104 ;  /* 0x0000000103031824 */ /* 0x000fe200078e0268 */
[----:B------:R-:W-:Y:S06]  /*7230*/  @P0 BRA `(.L_x_111) ;  /* 0x00000000000c0947 */ /* 0x000fec0003800000 */
[----:B------:R-:W-:Y:S04]  /*7240*/  SHF.L.U32 R4, R93, 0x1f, RZ ;  /* 0x0000001f5d047819 */ /* 0x000fe800000006ff */
[----:B------:R-:W3:Y:S02]  /*7250*/  SYNCS.PHASECHK.TRANS64.TRYWAIT P0, [R105+URZ+0x50], R4 ;  /* 0x00005004690075a7 */ /* 0x000ee400080011ff */
[----:B---3--:R-:W-:Y:S05]  /*7260*/  @!P0 BRA `(.L_x_112) ;  /* 0x0000003000d88947 */ /* 0x008fea0003800000 */
.L_x_111:
[----:B------:R-:W-:Y:S05]  /*7270*/  BSYNC B0 ;  /* 0x0000000000007941 */ /* 0x000fea0003800000 */
.L_x_110:
[----:B------:R-:W-:Y:S01]  /*7280*/  ISETP.NE.AND P0, PT, R102, RZ, PT ;  /* 0x000000ff6600720c */ /* 0x000fe20003f05270 */
[----:B---3--:R-:W-:Y:S02]  /*7290*/  VIADD R105, R105, 0x70 ;  /* 0x0000007069697836 */ /* 0x008fe40000000000 */
[----:B------:R-:W-:Y:S03]  /*72a0*/  VIADD R95, R95, 0x1 ;  /* 0x000000015f5f7836 */ /* 0x000fe60000000000 */
[----:B--2---:R-:W-:Y:S07]  /*72b0*/  PRMT R0, R0, 0x654, R105 ;  /* 0x0000065400007816 */ /* 0x004fee0000000069 */
[----:B------:R2:W3:Y:S04]  /*72c0*/  @P0 LDS.128 R72, [R2+UR44+0x200] ;  /* 0x0002002c02480984 */ /* 0x0004e80008000c00 */
[----:B------:R2:W4:Y:S01]  /*72d0*/  @P0 LDS.128 R76, [R3+0x210] ;  /* 0x00021000034c0984 */ /* 0x0005220000000c00 */
        /* <DEDUP_REMOVED lines=10> */
[----:B--23--:R-:W-:Y:S02]  /*7380*/  LOP3.LUT R93, R93, R0, RZ, 0x3c, !PT ;  /* 0x000000005d5d7212 */ /* 0x00cfe400078e3cff */
.L_x_109:
[----:B------:R-:W-:Y:S05]  /*7390*/  BSYNC B1 ;  /* 0x0000000000017941 */ /* 0x000fea0003800000 */
.L_x_108:
[----:B------:R-:W-:Y:S05]  /*73a0*/  VIADD R3, R39, 0x40 ;  /* 0x0000004027037836 */ /* 0x000fea0000000000 */
[----:B------:R-:W-:Y:S04]  /*73b0*/  SHF.R.U32.HI R3, RZ, 0x15, R3 ;  /* 0x00000015ff037819 */ /* 0x000fe80000011603 */
[----:B------:R-:W-:Y:S11]  /*73c0*/  LOP3.LUT P0, RZ, R3, 0x3, R90, 0x48, !PT ;  /* 0x0000000303ff7812 */ /* 0x000ff6000780485a */
[----:B------:R-:W-:Y:S02]  /*73d0*/  @!UPT UIADD3 URZ, UPT, UPT, URZ, URZ, URZ ;  /* 0x000000fffffff290 */ /* 0x000fe4000fffe0ff */
[----:B------:R-:W-:Y:S05]  /*73e0*/  @!P0 BRA `(.L_x_113) ;  /* 0x0000000000408947 */ /* 0x000fea0003800000 */
[----:B------:R-:W2:Y:S01]  /*73f0*/  LDCU.64 UR8, c[0x4][0x78] ;  /* 0x01000f00ff0877ac */ /* 0x000ea20008000a00 */
[----:B------:R-:W-:Y:S01]  /*7400*/  MOV R3, 0x0 ;  /* 0x0000000000037802 */ /* 0x000fe20000000f00 */
[----:B------:R-:W-:Y:S02]  /*7410*/  HFMA2 R12, -RZ, RZ, 0, 5.9604644775390625e-08 ;  /* 0x00000001ff0c7431 */ /* 0x000fe400000001ff */
[----:B------:R-:W-:Y:S02]  /*7420*/  IMAD.MOV.U32 R8, RZ, RZ, 0x192 ;  /* 0x00000192ff087424 */ /* 0x000fe400078e00ff */
[----:B------:R-:W-:Y:S01]  /*7430*/  IMAD.MOV.U32 R13, RZ, RZ, RZ ;  /* 0x000000ffff0d7224 */ /* 0x000fe200078e00ff */
[----:B------:R-:W3:Y:S01]  /*7440*/  LDCU.64 UR6, c[0x4][0x80] ;  /* 0x01001000ff0677ac */ /* 0x000ee20008000a00 */
[----:B------:R-:W1:Y:S01]  /*7450*/  LDC.64 R2, c[0x4][R3] ;  /* 0x0100000003027b82 */ /* 0x000e620000000a00 */
[----:B------:R-:W5:Y:S01]  /*7460*/  LDCU.64 UR4, c[0x4][0x18] ;  /* 0x01000300ff0477ac */ /* 0x000f620008000a00 */
[----:B--2---:R-:W-:Y:S01]  /*7470*/  MOV R5, UR9 ;  /* 0x0000000900057c02 */ /* 0x004fe20008000f00 */
[----:B------:R-:W-:Y:S01]  /*7480*/  IMAD.U32 R4, RZ, RZ, UR8 ;  /* 0x00000008ff047e24 */ /* 0x000fe2000f8e00ff */
[----:B---3--:R-:W-:Y:S01]  /*7490*/  MOV R7, UR7 ;  /* 0x0000000700077c02 */ /* 0x008fe20008000f00 */
[----:B------:R-:W-:Y:S01]  /*74a0*/  IMAD.U32 R6, RZ, RZ, UR6 ;  /* 0x00000006ff067e24 */ /* 0x000fe2000f8e00ff */
[----:B-----5:R-:W-:Y:S01]  /*74b0*/  MOV R11, UR5 ;  /* 0x00000005000b7c02 */ /* 0x020fe20008000f00 */
[----:B------:R-:W-:Y:S02]  /*74c0*/  IMAD.U32 R10, RZ, RZ, UR4 ;  /* 0x00000004ff0a7e24 */ /* 0x000fe4000f8e00ff */
[----:B------:R-:W-:Y:S07]  /*74d0*/  LEPC R20, `(.L_x_113) ;  /* 0x000000001014794e */ /* 0x000fee0000000000 */
[----:B-1--4-:R-:W-:Y:S05]  /*74e0*/  CALL.ABS.NOINC R2 ;  /* 0x0000000002007343 */ /* 0x012fea0003c00000 */
.L_x_113:
        /* <DEDUP_REMOVED lines=14> */
[----:B------:R-:W-:Y:S01]  /*75d0*/  F2FP.F16.E5M2.UNPACK_B R54, R75 ;  /* 0x0000004bff36723e */ /* 0x000fe200020004ff */
[----:B------:R-:W-:Y:S01]  /*75e0*/  LDTM.16dp32bit_t0_t15.x32 R4, tmem[UR4+0x40] ;  /* 0x00004004000479ee */ /* 0x000fe20008a80000 */
[----:B------:R-:W2:Y:S01]  /*75f0*/  LDTM.16dp32bit_t16_t31.x32 R4, tmem[UR4+0x60] ;  /* 0x00006004000479ee */ /* 0x000ea20008aa0000 */
[----:B------:R-:W-:Y:S01]  /*7600*/  HADD2.F32 R46, -RZ, R46.H1_H1 ;  /* 0x3000002eff2e7230 */ /* 0x000fe20000004100 */
[----:B----4-:R-:W-:Y:S01]  /*7610*/  F2FP.F16.E5M2.UNPACK_B R58, R76 ;  /* 0x0000004cff3a723e */ /* 0x010fe200020004ff */
[--C-:B------:R-:W-:Y:S01]  /*7620*/  HADD2.F32 R49, -RZ, R50.reuse.H0_H0 ;  /* 0x20000032ff317230 */ /* 0x100fe20000004100 */
[----:B------:R-:W-:Y:S01]  /*7630*/  F2FP.F16.E5M2.UNPACK_B R62, R77 ;  /* 0x0000004dff3e723e */ /* 0x000fe200020004ff */
[----:B------:R-:W-:Y:S01]  /*7640*/  HADD2.F32 R50, -RZ, R50.H1_H1 ;  /* 0x30000032ff327230 */ /* 0x000fe20000004100 */
[----:B------:R-:W-:Y:S01]  /*7650*/  F2FP.F16.E5M2.UNPACK_B R66, R78 ;  /* 0x0000004eff42723e */ /* 0x000fe200020004ff */
[--C-:B------:R-:W-:Y:S01]  /*7660*/  HADD2.F32 R53, -RZ, R54.reuse.H0_H0 ;  /* 0x20000036ff357230 */ /* 0x100fe20000004100 */
[----:B------:R-:W-:Y:S01]  /*7670*/  F2FP.F16.E5M2.UNPACK_B R70, R79 ;  /* 0x0000004fff46723e */ /* 0x000fe200020004ff */
[----:B------:R-:W-:Y:S01]  /*7680*/  HADD2.F32 R54, -RZ, R54.H1_H1 ;  /* 0x30000036ff367230 */ /* 0x000fe20000004100 */
[----:B------:R-:W-:Y:S01]  /*7690*/  F2FP.F16.E5M2.UNPACK_B R56, R75.H1 ;  /* 0x0000004bff38723e */ /* 0x000fe200030004ff */
[--C-:B------:R-:W-:Y:S01]  /*76a0*/  HADD2.F32 R57, -RZ, R58.reuse.H0_H0 ;  /* 0x2000003aff397230 */ /* 0x100fe20000004100 */
[----:B------:R-:W-:Y:S01]  /*76b0*/  F2FP.F16.E5M2.UNPACK_B R60, R76.H1 ;  /* 0x0000004cff3c723e */ /* 0x000fe200030004ff */
[----:B------:R-:W-:Y:S01]  /*76c0*/  HADD2.F32 R58, -RZ, R58.H1_H1 ;  /* 0x3000003aff3a7230 */ /* 0x000fe20000004100 */
[----:B------:R-:W-:Y:S01]  /*76d0*/  F2FP.F16.E5M2.UNPACK_B R64, R77.H1 ;  /* 0x0000004dff40723e */ /* 0x000fe200030004ff */
[--C-:B------:R-:W-:Y:S01]  /*76e0*/  HADD2.F32 R61, -RZ, R62.reuse.H0_H0 ;  /* 0x2000003eff3d7230 */ /* 0x100fe20000004100 */
[----:B------:R-:W-:Y:S01]  /*76f0*/  F2FP.F16.E5M2.UNPACK_B R68, R78.H1 ;  /* 0x0000004eff44723e */ /* 0x000fe200030004ff */
[----:B------:R-:W-:Y:S01]  /*7700*/  HADD2.F32 R62, -RZ, R62.H1_H1 ;  /* 0x3000003eff3e7230 */ /* 0x000fe20000004100 */
[----:B------:R-:W-:Y:S01]  /*7710*/  ISETP.NE.AND P0, PT, R99, RZ, PT ;  /* 0x000000ff6300720c */ /* 0x000fe20003f05270 */
[--C-:B------:R-:W-:Y:S01]  /*7720*/  HADD2.F32 R65, -RZ, R66.reuse.H0_H0 ;  /* 0x20000042ff417230 */ /* 0x100fe20000004100 */
[----:B------:R-:W-:Y:S01]  /*7730*/  ISETP.NE.AND P6, PT, R103, RZ, PT ;  /* 0x000000ff6700720c */ /* 0x000fe20003fc5270 */
[----:B------:R-:W-:Y:S02]  /*7740*/  HADD2.F32 R66, -RZ, R66.H1_H1 ;  /* 0x30000042ff427230 */ /* 0x000fe40000004100 */
[--C-:B------:R-:W-:Y:S02]  /*7750*/  HADD2.F32 R69, -RZ, R70.reuse.H0_H0 ;  /* 0x20000046ff457230 */ /* 0x100fe40000004100 */
[C---:B--2---:R-:W-:Y:S01]  /*7760*/  FMUL R0, R38.reuse, R4 ;  /* 0x0000000426007220 */ /* 0x044fe20000400000 */
[C---:B------:R-:W-:Y:S01]  /*7770*/  FMUL R2, R38.reuse, R5 ;  /* 0x0000000526027220 */ /* 0x040fe20000400000 */
[C---:B------:R-:W-:Y:S01]  /*7780*/  FMUL R4, R38.reuse, R8 ;  /* 0x0000000826047220 */ /* 0x040fe20000400000 */
[C---:B------:R-:W-:Y:S01]  /*7790*/  FMUL R5, R38.reuse, R9 ;  /* 0x0000000926057220 */ /* 0x040fe20000400000 */
[C---:B------:R-:W-:Y:S01]  /*77a0*/  FFMA R0, R41.reuse, R40, R0 ;  /* 0x0000002829007223 */ /* 0x040fe20000000000 */
[C---:B------:R-:W-:Y:S01]  /*77b0*/  FFMA R2, R41.reuse, R43, R2 ;  /* 0x0000002b29027223 */ /* 0x040fe20000000002 */
        /* <DEDUP_REMOVED lines=10> */
[----:B------:R-:W-:Y:S02]  /*7860*/  HADD2.F32 R70, -RZ, R70.H1_H1 ;  /* 0x30000046ff467230 */ /* 0x000fe40000004100 */
[C---:B------:R-:W-:Y:S01]  /*7870*/  FMUL R28, R38.reuse, R32 ;  /* 0x00000020261c7220 */ /* 0x040fe20000400000 */
[C---:B------:R-:W-:Y:S01]  /*7880*/  FMUL R29, R38.reuse, R33 ;  /* 0x00000021261d7220 */ /* 0x040fe20000400000 */
[C---:B------:R-:W-:Y:S01]  /*7890*/  FMUL R3, R38.reuse, R6 ;  /* 0x0000000626037220 */ /* 0x040fe20000400000 */
[C---:B------:R-:W-:Y:S01]  /*78a0*/  FMUL R7, R38.reuse, R7 ;  /* 0x0000000726077220 */ /* 0x040fe20000400000 */
[--C-:B------:R-:W-:Y:S02]  /*78b0*/  HADD2.F32 R47, -RZ, R48.reuse.H0_H0 ;  /* 0x20000030ff2f7230 */ /* 0x100fe40000004100 */
[C---:B------:R-:W-:Y:S01]  /*78c0*/  FMUL R6, R38.reuse, R10 ;  /* 0x0000000a26067220 */ /* 0x040fe20000400000 */
[C---:B------:R-:W-:Y:S01]  /*78d0*/  FFMA R3, R41.reuse, R42, R3 ;  /* 0x0000002a29037223 */ /* 0x040fe20000000003 */
[----:B------:R-:W-:Y:S02]  /*78e0*/  HADD2.F32 R48, -RZ, R48.H1_H1 ;  /* 0x30000030ff307230 */ /* 0x000fe40000004100 */
[C---:B------:R-:W-:Y:S01]  /*78f0*/  FFMA R7, R41.reuse, R44, R7 ;  /* 0x0000002c29077223 */ /* 0x040fe20000000007 */
[C---:B------:R-:W-:Y:S01]  /*7900*/  FFMA R4, R41.reuse, R45, R4 ;  /* 0x0000002d29047223 */ /* 0x040fe20000000004 */
[C---:B------:R-:W-:Y:S01]  /*7910*/  FFMA R5, R41.reuse, R46, R5 ;  /* 0x0000002e29057223 */ /* 0x040fe20000000005 */
[----:B------:R-:W-:Y:S01]  /*7920*/  FFMA R6, R41, R47, R6 ;  /* 0x0000002f29067223 */ /* 0x000fe20000000006 */
[----:B------:R-:W-:Y:S01]  /*7930*/  FMUL R11, R38, R11 ;  /* 0x0000000b260b7220 */ /* 0x000fe20000400000 */
[----:B------:R-:W-:Y:S01]  /*7940*/  F2FP.F16.E5M2.UNPACK_B R40, R79.H1 ;  /* 0x0000004fff28723e */ /* 0x000fe200030004ff */
[--C-:B------:R-:W-:Y:S01]  /*7950*/  HADD2.F32 R51, -RZ, R52.reuse.H0_H0 ;  /* 0x20000034ff337230 */ /* 0x100fe20000004100 */
[----:B------:R-:W-:Y:S01]  /*7960*/  F2FP.SATFINITE.E5M2.F32.PACK_AB_MERGE_C R105, R7, R3, RZ ;  /* 0x000000030769723e */ /* 0x000fe200048060ff */
[C---:B------:R-:W-:Y:S01]  /*7970*/  FFMA R11, R41.reuse, R48, R11 ;  /* 0x00000030290b7223 */ /* 0x040fe2000000000b */
[C---:B------:R-:W-:Y:S01]  /*7980*/  FFMA R8, R41.reuse, R49, R8 ;  /* 0x0000003129087223 */ /* 0x040fe20000000008 */
[----:B------:R-:W-:Y:S01]  /*7990*/  FFMA R9, R41, R50, R9 ;  /* 0x0000003229097223 */ /* 0x000fe20000000009 */
[----:B-1----:R-:W-:Y:S01]  /*79a0*/  F2FP.SATFINITE.E5M2.F32.PACK_AB_MERGE_C R108, R2, R0, R105 ;  /* 0x00000000026c723e */ /* 0x002fe20004806069 */
[----:B------:R-:W-:Y:S01]  /*79b0*/  HADD2.F32 R52, -RZ, R52.H1_H1 ;  /* 0x30000034ff347230 */ /* 0x000fe20000004100 */
[----:B------:R-:W-:Y:S01]  /*79c0*/  F2FP.SATFINITE.E5M2.F32.PACK_AB_MERGE_C R109, R11, R6, RZ ;  /* 0x000000060b6d723e */ /* 0x000fe200048060ff */
[C---:B------:R-:W-:Y:S01]  /*79d0*/  FMUL R10, R38.reuse, R14 ;  /* 0x0000000e260a7220 */ /* 0x040fe20000400000 */
[C---:B------:R-:W-:Y:S01]  /*79e0*/  FMUL R15, R38.reuse, R15 ;  /* 0x0000000f260f7220 */ /* 0x040fe20000400000 */
[--C-:B------:R-:W-:Y:S01]  /*79f0*/  HADD2.F32 R55, -RZ, R56.reuse.H0_H0 ;  /* 0x20000038ff377230 */ /* 0x100fe20000004100 */
[----:B------:R-:W-:Y:S01]  /*7a00*/  F2FP.SATFINITE.E5M2.F32.PACK_AB_MERGE_C R109, R5, R4, R109 ;  /* 0x00000004056d723e */ /* 0x000fe2000480606d */
[C---:B------:R-:W-:Y:S01]  /*7a10*/  FFMA R10, R41.reuse, R51, R10 ;  /* 0x00000033290a7223 */ /* 0x040fe2000000000a */
[C---:B------:R-:W-:Y:S01]  /*7a20*/  FFMA R15, R41.reuse, R52, R15 ;  /* 0x00000034290f7223 */ /* 0x040fe2000000000f */
[C---:B------:R-:W-:Y:S01]  /*7a30*/  FFMA R12, R41.reuse, R53, R12 ;  /* 0x00000035290c7223 */ /* 0x040fe2000000000c */
[C---:B------:R-:W-:Y:S01]  /*7a40*/  FFMA R13, R41.reuse, R54, R13 ;  /* 0x00000036290d7223 */ /* 0x040fe2000000000d */
[----:B------:R-:W-:Y:S02]  /*7a50*/  HADD2.F32 R56, -RZ, R56.H1_H1 ;  /* 0x30000038ff387230 */ /* 0x000fe40000004100 */
[C---:B------:R-:W-:Y:S01]  /*7a60*/  FMUL R14, R38.reuse, R18 ;  /* 0x00000012260e7220 */ /* 0x040fe20000400000 */
[C---:B------:R-:W-:Y:S01]  /*7a70*/  FMUL R19, R38.reuse, R19 ;  /* 0x0000001326137220 */ /* 0x040fe20000400000 */
[--C-:B------:R-:W-:Y:S02]  /*7a80*/  HADD2.F32 R59, -RZ, R60.reuse.H0_H0 ;  /* 0x2000003cff3b7230 */ /* 0x100fe40000004100 */
[C---:B------:R-:W-:Y:S01]  /*7a90*/  FMUL R18, R38.reuse, R22 ;  /* 0x0000001626127220 */ /* 0x040fe20000400000 */
[C---:B------:R-:W-:Y:S01]  /*7aa0*/  FFMA R14, R41.reuse, R55, R14 ;  /* 0x00000037290e7223 */ /* 0x040fe2000000000e */
[----:B------:R-:W-:Y:S02]  /*7ab0*/  HADD2.F32 R60, -RZ, R60.H1_H1 ;  /* 0x3000003cff3c7230 */ /* 0x000fe40000004100 */
        /* <DEDUP_REMOVED lines=54> */
[----:B------:R-:W-:Y:S02]  /*7e20*/  UIADD3 UR4, UP0, UPT, UR60, 0x680, URZ ;  /* 0x000006803c047890 */ /* 0x000fe4000ff1e0ff */
[----:B------:R-:W-:Y:S02]  /*7e30*/  UIADD3 UR9, UPT, UPT, UR49, 0x40, URZ ;  /* 0x0000004031097890 */ /* 0x000fe4000fffe0ff */
[----:B------:R-:W-:Y:S02]  /*7e40*/  UIADD3 UR8, UPT, UPT, UR44, 0x5200, URZ ;  /* 0x000052002c087890 */ /* 0x000fe4000fffe0ff */
[----:B------:R-:W-:Y:S01]  /*7e50*/  UIADD3.X UR5, UPT, UPT, URZ, UR61, URZ, UP0, !UPT ;  /* 0x0000003dff057290 */ /* 0x000fe200087fe4ff */
[----:B------:R-:W-:Y:S01]  /*7e60*/  UMOV UR10, UR50 ;  /* 0x00000032000a7c82 */ /* 0x000fe20008000000 */
[----:B------:R-:W-:Y:S07]  /*7e70*/  UMOV UR11, UR36 ;  /* 0x00000024000b7c82 */ /* 0x000fee0008000000 */
[----:B------:R2:W-:Y:S01]  /*7e80*/  UTMASTG.3D [UR8], [UR4] ;  /* 0x00000008040073b5 */ /* 0x0005e20008010000 */
[----:B------:R0:W-:Y:S01]  /*7e90*/  UTMACMDFLUSH ;  /* 0x00000000000079b7 */ /* 0x0001e20000000000 */
[----:B--2---:R-:W-:Y:S04]  /*7ea0*/  DEPBAR.LE SB0, 0x1 ;  /* 0x000080400000791a */ /* 0x004fe80000000000 */
.L_x_115:
[----:B------:R-:W-:Y:S05]  /*7eb0*/  BSYNC.RECONVERGENT B0 ;  /* 0x0000000000007941 */ /* 0x000fea0003800200 */
.L_x_114:
        /* <DEDUP_REMOVED lines=16> */
.L_x_119:
[----:B------:R-:W-:Y:S05]  /*7fc0*/  BSYNC B0 ;  /* 0x0000000000007941 */ /* 0x000fea0003800000 */
.L_x_118:
        /* <DEDUP_REMOVED lines=17> */
.L_x_117:
[----:B------:R-:W-:Y:S05]  /*80e0*/  BSYNC B1 ;  /* 0x0000000000017941 */ /* 0x000fea0003800000 */
.L_x_116:
        /* <DEDUP_REMOVED lines=21> */
.L_x_121:
        /* <DEDUP_REMOVED lines=18> */
[----:B------:R-:W-:Y:S01]  /*8360*/  ISETP.NE.AND P6, PT, R103, RZ, PT ;  /* 0x000000ff6700720c */ /* 0x000fe20003fc5270 */
[--C-:B------:R-:W-:Y:S01]  /*8370*/  HADD2.F32 R49, -RZ, R50.reuse.H0_H0 ;  /* 0x20000032ff317230 */ /* 0x100fe20000004100 */
[----:B----4-:R-:W-:Y:S01]  /*8380*/  F2FP.F16.E5M2.UNPACK_B R58, R76 ;  /* 0x0000004cff3a723e */ /* 0x010fe200020004ff */
[----:B------:R-:W-:Y:S01]  /*8390*/  HADD2.F32 R50, -RZ, R50.H1_H1 ;  /* 0x30000032ff327230 */ /* 0x000fe20000004100 */
[----:B------:R-:W-:Y:S01]  /*83a0*/  F2FP.F16.E5M2.UNPACK_B R62, R77 ;  /* 0x0000004dff3e723e */ /* 0x000fe200020004ff */
[--C-:B------:R-:W-:Y:S01]  /*83b0*/  HADD2.F32 R53, -RZ, R54.reuse.H0_H0 ;  /* 0x20000036ff357230 */ /* 0x100fe20000004100 */
[----:B------:R-:W-:Y:S01]  /*83c0*/  F2FP.F16.E5M2.UNPACK_B R66, R78 ;  /* 0x0000004eff42723e */ /* 0x000fe200020004ff */
[----:B------:R-:W-:Y:S01]  /*83d0*/  HADD2.F32 R54, -RZ, R54.H1_H1 ;  /* 0x30000036ff367230 */ /* 0x000fe20000004100 */
[----:B------:R-:W-:Y:S01]  /*83e0*/  F2FP.F16.E5M2.UNPACK_B R70, R79 ;  /* 0x0000004fff46723e */ /* 0x000fe200020004ff */
[--C-:B------:R-:W-:Y:S01]  /*83f0*/  HADD2.F32 R57, -RZ, R58.reuse.H0_H0 ;  /* 0x2000003aff397230 */ /* 0x100fe20000004100 */
[----:B------:R-:W-:Y:S01]  /*8400*/  F2FP.F16.E5M2.UNPACK_B R56, R75.H1 ;  /* 0x0000004bff38723e */ /* 0x000fe200030004ff */
[----:B------:R-:W-:Y:S01]  /*8410*/  HADD2.F32 R58, -RZ, R58.H1_H1 ;  /* 0x3000003aff3a7230 */ /* 0x000fe20000004100 */
[----:B------:R-:W-:Y:S01]  /*8420*/  F2FP.F16.E5M2.UNPACK_B R60, R76.H1 ;  /* 0x0000004cff3c723e */ /* 0x000fe200030004ff */
[--C-:B------:R-:W-:Y:S01]  /*8430*/  HADD2.F32 R61, -RZ, R62.reuse.H0_H0 ;  /* 0x2000003eff3d7230 */ /* 0x100fe20000004100 */
[----:B------:R-:W-:Y:S01]  /*8440*/  F2FP.F16.E5M2.UNPACK_B R64, R77.H1 ;  /* 0x0000004dff40723e */ /* 0x000fe200030004ff */
[----:B------:R-:W-:Y:S01]  /*8450*/  HADD2.F32 R62, -RZ, R62.H1_H1 ;  /* 0x3000003eff3e7230 */ /* 0x000fe20000004100 */
[----:B------:R-:W-:Y:S01]  /*8460*/  F2FP.F16.E5M2.UNPACK_B R68, R78.H1 ;  /* 0x0000004eff44723e */ /* 0x000fe200030004ff */
        /* <DEDUP_REMOVED lines=112> */
[----:B------:R-:W-:Y:S02]  /*8b70*/  UIADD3 UR4, UPT, UPT, UR44, 0x4200, URZ ;  /* 0x000042002c047890 */ /* 0x000fe4000fffe0ff */
[----:B------:R-:W-:Y:S01]  /*8b80*/  UIADD3 UR9, UPT, UPT, UR49, 0x80, URZ ;  /* 0x0000008031097890 */ /* 0x000fe2000fffe0ff */
[----:B------:R-:W-:Y:S01]  /*8b90*/  UMOV UR10, UR50 ;  /* 0x00000032000a7c82 */ /* 0x000fe20008000000 */
[----:B------:R-:W-:Y:S02]  /*8ba0*/  UMOV UR11, UR36 ;  /* 0x00000024000b7c82 */ /* 0x000fe40008000000 */
        /* <DEDUP_REMOVED lines=8> */
.L_x_123:
[----:B------:R-:W-:Y:S05]  /*8c30*/  BSYNC.RECONVERGENT B0 ;  /* 0x0000000000007941 */ /* 0x000fea0003800200 */
.L_x_122:
        /* <DEDUP_REMOVED lines=16> */
.L_x_127:
[----:B------:R-:W-:Y:S05]  /*8d40*/  BSYNC B0 ;  /* 0x0000000000007941 */ /* 0x000fea0003800000 */
.L_x_126:
        /* <DEDUP_REMOVED lines=17> */
.L_x_125:
[----:B------:R-:W-:Y:S05]  /*8e60*/  BSYNC B1 ;  /* 0x0000000000017941 */ /* 0x000fea0003800000 */
.L_x_124:
        /* <DEDUP_REMOVED lines=21> */
.L_x_129:
[----:B------:R-:W-:Y:S01]  /*8fc0*/  ISETP.NE.AND P0, PT, R99, RZ, PT ;  /* 0x000000ff6300720c */ /* 0x000fe20003f05270 */
[----:B------:R-:W-:Y:S05]  /*8fd0*/  WARPSYNC.ALL ;  /* 0x0000000000007948 */ /* 0x000fea0003800000 */
[----:B------:R-:W-:Y:S01]  /*8fe0*/  R2UR UR4, R39 ;  /* 0x00000000270472ca */ /* 0x000fe200000e0000 */
[----:B------:R-:W2:Y:S01]  /*8ff0*/  S2UR UR6, SR_CgaCtaId ;  /* 0x00000000000679c3 */ /* 0x000ea20000008800 */
[-C--:B------:R-:W-:Y:S01]  /*9000*/  F2FP.F16.E5M2.UNPACK_B R42, R72.reuse ;  /* 0x00000048ff2a723e */ /* 0x080fe200020004ff */
[----:B------:R-:W-:Y:S01]  /*9010*/  BSSY.RECONVERGENT B0, `(.L_x_130) ;  /* 0x000009b000007945 */ /* 0x000fe20003800200 */
[----:B------:R-:W-:Y:S02]  /*9020*/  F2FP.F16.E5M2.UNPACK_B R72, R72.H1 ;  /* 0x00000048ff48723e */ /* 0x000fe400030004ff */
[-C--:B------:R-:W-:Y:S01]  /*9030*/  F2FP.F16.E5M2.UNPACK_B R46, R73.reuse ;  /* 0x00000049ff2e723e */ /* 0x080fe200020004ff */
[--C-:B------:R-:W-:Y:S01]  /*9040*/  HADD2.F32 R40, -RZ, R42.reuse.H0_H0 ;  /* 0x2000002aff287230 */ /* 0x100fe20000004100 */
[----:B------:R-:W-:Y:S01]  /*9050*/  F2FP.F16.E5M2.UNPACK_B R73, R73.H1 ;  /* 0x00000049ff49723e */ /* 0x000fe200030004ff */
[----:B------:R-:W-:Y:S01]  /*9060*/  HADD2.F32 R42, -RZ, R42.H1_H1 ;  /* 0x3000002aff2a7230 */ /* 0x000fe20000004100 */
[-C--:B------:R-:W-:Y:S01]  /*9070*/  F2FP.F16.E5M2.UNPACK_B R50, R74.reuse ;  /* 0x0000004aff32723e */ /* 0x080fe200020004ff */
[----:B------:R-:W-:Y:S01]  /*9080*/  HADD2.F32 R43, -RZ, R72.H0_H0 ;  /* 0x20000048ff2b7230 */ /* 0x000fe20000004100 */
[----:B------:R-:W-:Y:S01]  /*9090*/  F2FP.F16.E5M2.UNPACK_B R74, R74.H1 ;  /* 0x0000004aff4a723e */ /* 0x000fe200030004ff */
[----:B------:R-:W-:Y:S01]  /*90a0*/  LDTM.16dp32bit_t0_t15.x32 R4, tmem[UR4+0xc0] ;  /* 0x0000c004000479ee */ /* 0x000fe20008a80000 */
[----:B------:R-:W3:Y:S01]  /*90b0*/  LDTM.16dp32bit_t16_t31.x32 R4, tmem[UR4+0xe0] ;  /* 0x0000e004000479ee */ /* 0x000ee20008aa0000 */
[----:B------:R-:W-:Y:S01]  /*90c0*/  NOP ;  /* 0x0000000000007918 */ /* 0x000fe20000000000 */
[--C-:B------:R-:W-:Y:S01]  /*90d0*/  HADD2.F32 R45, -RZ, R46.reuse.H0_H0 ;  /* 0x2000002eff2d7230 */ /* 0x100fe20000004100 */
[----:B------:R-:W-:Y:S01]  /*90e0*/  R2UR UR5, R71 ;  /* 0x00000000470572ca */ /* 0x000fe200000e0000 */
[----:B------:R-:W-:Y:S01]  /*90f0*/  HADD2.F32 R46, -RZ, R46.H1_H1 ;  /* 0x3000002eff2e7230 */ /* 0x000fe20000004100 */
[----:B------:R-:W-:Y:S01]  /*9100*/  F2FP.F16.E5M2.UNPACK_B R54, R75 ;  /* 0x0000004bff36723e */ /* 0x000fe200020004ff */
        /* <DEDUP_REMOVED lines=10> */
[----:B------:R-:W-:Y:S01]  /*91b0*/  UIADD3 UR4, UPT, UPT, UR5, 0xe0, URZ ;  /* 0x000000e005047890 */ /* 0x000fe2000fffe0ff */
[----:B------:R-:W-:Y:S01]  /*91c0*/  HADD2.F32 R59, -RZ, R58.H1_H1 ;  /* 0x3000003aff3b7230 */ /* 0x000fe20000004100 */
[----:B------:R-:W-:Y:S01]  /*91d0*/  F2FP.F16.E5M2.UNPACK_B R76, R76.H1 ;  /* 0x0000004cff4c723e */ /* 0x000fe200030004ff */
[--C-:B------:R-:W-:Y:S01]  /*91e0*/  HADD2.F32 R60, -RZ, R62.reuse.H0_H0 ;  /* 0x2000003eff3c7230 */ /* 0x100fe20000004100 */
[----:B------:R-:W-:Y:S01]  /*91f0*/  F2FP.F16.E5M2.UNPACK_B R77, R77.H1 ;  /* 0x0000004dff4d723e */ /* 0x000fe200030004ff */
[----:B------:R-:W-:Y:S01]  /*9200*/  HADD2.F32 R63, -RZ, R62.H1_H1 ;  /* 0x3000003eff3f7230 */ /* 0x000fe20000004100 */
[----:B------:R-:W-:Y:S01]  /*9210*/  F2FP.F16.E5M2.UNPACK_B R78, R78.H1 ;  /* 0x0000004eff4e723e */ /* 0x000fe200030004ff */
[--C-:B------:R-:W-:Y:S01]  /*9220*/  HADD2.F32 R64, -RZ, R66.reuse.H0_H0 ;  /* 0x20000042ff407230 */ /* 0x100fe20000004100 */
[----:B--2---:R-:W-:Y:S01]  /*9230*/  UPRMT UR4, UR6, 0x654, UR4 ;  /* 0x0000065406047896 */ /* 0x004fe20008000004 */
[C---:B---3--:R-:W-:Y:S01]  /*9240*/  FMUL R4, R38.reuse, R4 ;  /* 0x0000000426047220 */ /* 0x048fe20000400000 */
[C---:B------:R-:W-:Y:S01]  /*9250*/  FMUL R5, R38.reuse, R5 ;  /* 0x0000000526057220 */ /* 0x040fe20000400000 */
[C---:B------:R-:W-:Y:S01]  /*9260*/  FMUL R8, R38.reuse, R8 ;  /* 0x0000000826087220 */ /* 0x040fe20000400000 */
[C---:B------:R-:W-:Y:S01]  /*9270*/  FMUL R9, R38.reuse, R9 ;  /* 0x0000000926097220 */ /* 0x040fe20000400000 */
[C---:B------:R-:W-:Y:S01]  /*9280*/  FFMA R4, R41.reuse, R40, R4 ;  /* 0x0000002829047223 */ /* 0x040fe20000000004 */
[C---:B------:R-:W-:Y:S01]  /*9290*/  FFMA R5, R41.reuse, R42, R5 ;  /* 0x0000002a29057223 */ /* 0x040fe20000000005 */
[C---:B------:R-:W-:Y:S01]  /*92a0*/  FMUL R12, R38.reuse, R12 ;  /* 0x0000000c260c7220 */ /* 0x040fe20000400000 */
[C---:B------:R-:W-:Y:S01]  /*92b0*/  FMUL R13, R38.reuse, R13 ;  /* 0x0000000d260d7220 */ /* 0x040fe20000400000 */
[----:B------:R-:W-:Y:S01]  /*92c0*/  SYNCS.ARRIVE.TRANS64.RED.A1T0 RZ, [UR4], RZ ;  /* 0x000000ffffff79a7 */ /* 0x000fe20008100404 */
[C---:B------:R-:W-:Y:S01]  /*92d0*/  FMUL R16, R38.reuse, R16 ;  /* 0x0000001026107220 */ /* 0x040fe20000400000 */
[C---:B------:R-:W-:Y:S01]  /*92e0*/  FMUL R17, R38.reuse, R17 ;  /* 0x0000001126117220 */ /* 0x040fe20000400000 */
[C---:B------:R-:W-:Y:S01]  /*92f0*/  FMUL R0, R38.reuse, R20 ;  /* 0x0000001426007220 */ /* 0x040fe20000400000 */
[C---:B------:R-:W-:Y:S01]  /*9300*/  FMUL R2, R38.reuse, R21 ;  /* 0x0000001526027220 */ /* 0x040fe20000400000 */
[C---:B------:R-:W-:Y:S01]  /*9310*/  FMUL R20, R38.reuse, R25 ;  /* 0x0000001926147220 */ /* 0x040fe20000400000 */
[----:B------:R-:W-:Y:S02]  /*9320*/  HADD2.F32 R67, -RZ, R66.H1_H1 ;  /* 0x30000042ff437230 */ /* 0x000fe40000004100 */
[C---:B------:R-:W-:Y:S01]  /*9330*/  FMUL R6, R38.reuse, R6 ;  /* 0x0000000626067220 */ /* 0x040fe20000400000 */
[----:B------:R-:W-:Y:S02]  /*9340*/  HADD2.F32 R44, -RZ, R72.H1_H1 ;  /* 0x30000048ff2c7230 */ /* 0x000fe40000004100 */
[C---:B------:R-:W-:Y:S01]  /*9350*/  FMUL R7, R38.reuse, R7 ;  /* 0x0000000726077220 */ /* 0x040fe20000400000 */
[--C-:B------:R-:W-:Y:S02]  /*9360*/  HADD2.F32 R47, -RZ, R73.reuse.H0_H0 ;  /* 0x20000049ff2f7230 */ /* 0x100fe40000004100 */
[C---:B------:R-:W-:Y:S01]  /*9370*/  FFMA R6, R41.reuse, R43, R6 ;  /* 0x0000002b29067223 */ /* 0x040fe20000000006 */
[--C-:B------:R-:W-:Y:S02]  /*9380*/  HADD2.F32 R40, -RZ, R68.reuse.H0_H0 ;  /* 0x20000044ff287230 */ /* 0x100fe40000004100 */
[C---:B------:R-:W-:Y:S01]  /*9390*/  FFMA R7, R41.reuse, R44, R7 ;  /* 0x0000002c29077223 */ /* 0x040fe20000000007 */
[C---:B------:R-:W-:Y:S01]  /*93a0*/  FFMA R8, R41.reuse, R45, R8 ;  /* 0x0000002d29087223 */ /* 0x040fe20000000008 */
[----:B------:R-:W-:Y:S01]  /*93b0*/  FFMA R9, R41, R46, R9 ;  /* 0x0000002e29097223 */ /* 0x000fe20000000009 */
[----:B------:R-:W-:Y:S02]  /*93c0*/  HADD2.F32 R43, -RZ, R68.H1_H1 ;  /* 0x30000044ff2b7230 */ /* 0x000fe40000004100 */
[C---:B------:R-:W-:Y:S01]  /*93d0*/  FMUL R10, R38.reuse, R10 ;  /* 0x0000000a260a7220 */ /* 0x040fe20000400000 */
[----:B------:R-:W-:Y:S01]  /*93e0*/  HADD2.F32 R48, -RZ, R73.H1_H1 ;  /* 0x30000049ff307230 */ /* 0x000fe20000004100 */
[----:B------:R-:W-:Y:S01]  /*93f0*/  F2FP.SATFINITE.E5M2.F32.PACK_AB_MERGE_C R104, R7, R6, RZ ;  /* 0x000000060768723e */ /* 0x000fe200048060ff */
[C---:B------:R-:W-:Y:S01]  /*9400*/  FMUL R7, R38.reuse, R24 ;  /* 0x0000001826077220 */ /* 0x040fe20000400000 */
[----:B------:R-:W-:Y:S01]  /*9410*/  FFMA R10, R41, R47, R10 ;  /* 0x0000002f290a7223 */ /* 0x000fe2000000000a */
[C---:B------:R-:W-:Y:S01]  /*9420*/  FMUL R24, R38.reuse, R29 ;  /* 0x0000001d26187220 */ /* 0x040fe20000400000 */
[----:B------:R-:W-:Y:S01]  /*9430*/  F2FP.SATFINITE.E5M2.F32.PACK_AB_MERGE_C R104, R5, R4, R104 ;  /* 0x000000040568723e */ /* 0x000fe20004806068 */
[C---:B------:R-:W-:Y:S01]  /*9440*/  FMUL R11, R38.reuse, R11 ;  /* 0x0000000b260b7220 */ /* 0x040fe20000400000 */
[--C-:B------:R-:W-:Y:S02]  /*9450*/  HADD2.F32 R51, -RZ, R74.reuse.H0_H0 ;  /* 0x2000004aff337230 */ /* 0x100fe40000004100 */
[C---:B------:R-:W-:Y:S01]  /*9460*/  FMUL R14, R38.reuse, R14 ;  /* 0x0000000e260e7220 */ /* 0x040fe20000400000 */
[----:B------:R-:W-:Y:S02]  /*9470*/  HADD2.F32 R52, -RZ, R74.H1_H1 ;  /* 0x3000004aff347230 */ /* 0x000fe40000004100 */
[C---:B------:R-:W-:Y:S01]  /*9480*/  FFMA R11, R41.reuse, R48, R11 ;  /* 0x00000030290b7223 */ /* 0x040fe2000000000b */
[C---:B------:R-:W-:Y:S01]  /*9490*/  FFMA R12, R41.reuse, R49, R12 ;  /* 0x00000031290c7223 */ /* 0x040fe2000000000c */
[C---:B------:R-:W-:Y:S01]  /*94a0*/  FFMA R13, R41.reuse, R50, R13 ;  /* 0x00000032290d7223 */ /* 0x040fe2000000000d */
[----:B------:R-:W-:Y:S01]  /*94b0*/  FFMA R14, R41, R51, R14 ;  /* 0x00000033290e7223 */ /* 0x000fe2000000000e */
[C---:B------:R-:W-:Y:S01]  /*94c0*/  FMUL R15, R38.reuse, R15 ;  /* 0x0000000f260f7220 */ /* 0x040fe20000400000 */
[--C-:B------:R-:W-:Y:S01]  /*94d0*/  HADD2.F32 R55, -RZ, R75.reuse.H0_H0 ;  /* 0x2000004bff377230 */ /* 0x100fe20000004100 */
[----:B------:R-:W-:Y:S01]  /*94e0*/  F2FP.SATFINITE.E5M2.F32.PACK_AB_MERGE_C R105, R11, R10, RZ ;  /* 0x0000000a0b69723e */ /* 0x000fe200048060ff */
[----:B------:R-:W-:Y:S02]  /*94f0*/  HADD2.F32 R56, -RZ, R75.H1_H1 ;  /* 0x3000004bff387230 */ /* 0x000fe40000004100 */
[C---:B------:R-:W-:Y:S01]  /*9500*/  FFMA R15, R41.reuse, R52, R15 ;  /* 0x00000034290f7223 */ /* 0x040fe2000000000f */
[----:B------:R-:W-:Y:S01]  /*9510*/  FFMA R16, R41, R53, R16 ;  /* 0x0000003529107223 */ /* 0x000fe20000000010 */
[----:B------:R-:W-:Y:S01]  /*9520*/  F2FP.SATFINITE.E5M2.F32.PACK_AB_MERGE_C R105, R9, R8, R105 ;  /* 0x000000080969723e */ /* 0x000fe20004806069 */
[----:B------:R-:W-:Y:S01]  /*9530*/  FFMA R17, R41, R54, R17 ;  /* 0x0000003629117223 */ /* 0x000fe20000000011 */
[C---:B------:R-:W-:Y:S01]  /*9540*/  FMUL R18, R38.reuse, R18 ;  /* 0x0000001226127220 */ /* 0x040fe20000400000 */
[----:B------:R-:W-:Y:S01]  /*9550*/  F2FP.SATFINITE.E5M2.F32.PACK_AB_MERGE_C R106, R15, R14, RZ ;  /* 0x0000000e0f6a723e */ /* 0x000fe200048060ff */
[C---:B------:R-:W-:Y:S01]  /*9560*/  FMUL R19, R38.reuse, R19 ;  /* 0x0000001326137220 */ /* 0x040fe20000400000 */
[--C-:B------:R-:W-:Y:S02]  /*9570*/  HADD2.F32 R58, -RZ, R76.reuse.H0_H0 ;  /* 0x2000004cff3a7230 */ /* 0x100fe40000004100 */
[----:B------:R-:W-:Y:S01]  /*9580*/  FFMA R18, R41, R55, R18 ;  /* 0x0000003729127223 */ /* 0x000fe20000000012 */
[----:B------:R-:W-:Y:S01]  /*9590*/  F2FP.SATFINITE.E5M2.F32.PACK_AB_MERGE_C R106, R13, R12, R106 ;  /* 0x0000000c0d6a723e */ /* 0x000fe2000480606a */
[C---:B------:R-:W-:Y:S01]  /*95a0*/  FFMA R19, R41.reuse, R56, R19 ;  /* 0x0000003829137223 */ /* 0x040fe20000000013 */
[----:B------:R-:W-:Y:S02]  /*95b0*/  HADD2.F32 R61, -RZ, R76.H1_H1 ;  /* 0x3000004cff3d7230 */ /* 0x000fe40000004100 */
[C---:B------:R-:W-:Y:S01]  /*95c0*/  FMUL R3, R38.reuse, R22 ;  /* 0x0000001626037220 */ /* 0x040fe20000400000 */
        /* <DEDUP_REMOVED lines=10> */
[C---:B------:R-:W-:Y:S01]  /*9670*/  FMUL R23, R38.reuse, R28 ;  /* 0x0000001c26177220 */ /* 0x040fe20000400000 */
[----:B------:R-:W-:Y:S01]  /*9680*/  F2FP.F16.E5M2.UNPACK_B R79, R79.H1 ;  /* 0x0000004fff4f723e */ /* 0x000fe200030004ff */
        /* <DEDUP_REMOVED lines=9> */
[C---:B------:R-:W-:Y:S01]  /*9720*/  FFMA R24, R41.reuse, R67, R24 ;  /* 0x0000004329187223 */ /* 0x040fe20000000018 */
[C---:B------:R-:W-:Y:S01]  /*9730*/  FMUL R28, R38.reuse, R33 ;  /* 0x00000021261c7220 */ /* 0x040fe20000400000 */
[--C-:B------:R-:W-:Y:S02]  /*9740*/  HADD2.F32 R42, -RZ, R79.reuse.H0_H0 ;  /* 0x2000004fff2a7230 */ /* 0x100fe40000004100 */
[C---:B------:R-:W-:Y:S01]  /*9750*/  FFMA R25, R41.reuse, R66, R25 ;  /* 0x0000004229197223 */ /* 0x040fe20000000019 */
[----:B------:R-:W-:Y:S02]  /*9760*/  HADD2.F32 R71, -RZ, R79.H1_H1 ;  /* 0x3000004fff477230 */ /* 0x000fe40000004100 */
[C---:B------:R-:W-:Y:S01]  /*9770*/  FMUL R29, R38.reuse, R34 ;  /* 0x00000022261d7220 */ /* 0x040fe20000400000 */
[----:B------:R-:W-:Y:S01]  /*9780*/  FFMA R26, R41, R69, R26 ;  /* 0x00000045291a7223 */ /* 0x000fe2000000001a */
[----:B------:R-:W-:Y:S01]  /*9790*/  FMUL R30, R38, R35 ;  /* 0x00000023261e7220 */ /* 0x000fe20000400000 */
[----:B------:R-:W-:Y:S01]  /*97a0*/  F2FP.SATFINITE.E5M2.F32.PACK_AB_MERGE_C R107, R19, R18, RZ ;  /* 0x00000012136b723e */ /* 0x000fe200048060ff */
[C---:B------:R-:W-:Y:S01]  /*97b0*/  FFMA R27, R41.reuse, R40, R27 ;  /* 0x00000028291b7223 */ /* 0x040fe2000000001b */
[C---:B------:R-:W-:Y:S01]  /*97c0*/  FFMA R28, R41.reuse, R43, R28 ;  /* 0x0000002b291c7223 */ /* 0x040fe2000000001c */
[C---:B------:R-:W-:Y:S01]  /*97d0*/  FFMA R29, R41.reuse, R42, R29 ;  /* 0x0000002a291d7223 */ /* 0x040fe2000000001d */
[----:B------:R-:W-:Y:S01]  /*97e0*/  FFMA R30, R41, R71, R30 ;  /* 0x00000047291e7223 */ /* 0x000fe2000000001e */
[----:B------:R-:W-:Y:S02]  /*97f0*/  F2FP.SATFINITE.E5M2.F32.PACK_AB_MERGE_C R107, R17, R16, R107 ;  /* 0x00000010116b723e */ /* 0x000fe4000480606b */
[----:B------:R-:W-:Y:S02]  /*9800*/  F2FP.SATFINITE.E5M2.F32.PACK_AB_MERGE_C R3, R6, R3, RZ ;  /* 0x000000030603723e */ /* 0x000fe400048060ff */
[----:B-1----:R-:W-:Y:S01]  /*9810*/  F2FP.SATFINITE.E5M2.F32.PACK_AB_MERGE_C R109, R22, R21, RZ ;  /* 0x00000015166d723e */ /* 0x002fe200048060ff */
[----:B------:R1:W-:Y:S01]  /*9820*/  STS.128 [R88+UR44+0x5200], R104 ;  /* 0x0052006858007988 */ /* 0x0003e20008000c2c */
[----:B------:R-:W-:Y:S02]  /*9830*/  F2FP.SATFINITE.E5M2.F32.PACK_AB_MERGE_C R64, R26, R25, RZ ;  /* 0x000000191a40723e */ /* 0x000fe400048060ff */
[----:B------:R-:W-:Y:S02]  /*9840*/  F2FP.SATFINITE.E5M2.F32.PACK_AB_MERGE_C R67, R30, R29, RZ ;  /* 0x0000001d1e43723e */ /* 0x000fe400048060ff */
[----:B------:R-:W-:Y:S02]  /*9850*/  F2FP.SATFINITE.E5M2.F32.PACK_AB_MERGE_C R108, R2, R0, R3 ;  /* 0x00000000026c723e */ /* 0x000fe40004806003 */
[----:B------:R-:W-:Y:S02]  /*9860*/  F2FP.SATFINITE.E5M2.F32.PACK_AB_MERGE_C R109, R20, R7, R109 ;  /* 0x00000007146d723e */ /* 0x000fe4000480606d */
[----:B------:R-:W-:Y:S02]  /*9870*/  F2FP.SATFINITE.E5M2.F32.PACK_AB_MERGE_C R110, R24, R23, R64 ;  /* 0x00000017186e723e */ /* 0x000fe40004806040 */
[----:B------:R-:W-:Y:S02]  /*9880*/  F2FP.SATFINITE.E5M2.F32.PACK_AB_MERGE_C R111, R28, R27, R67 ;  /* 0x0000001b1c6f723e */ /* 0x000fe40004806043 */
[----:B------:R-:W-:Y:S03]  /*9890*/  IADD3 R36, PT, PT, R36, 0x1, RZ ;  /* 0x0000000124247810 */ /* 0x000fe60007ffe0ff */
        /* <DEDUP_REMOVED lines=18> */
.L_x_131:
[----:B------:R-:W-:Y:S05]  /*99c0*/  BSYNC.RECONVERGENT B0 ;  /* 0x0000000000007941 */ /* 0x000fea0003800200 */
.L_x_130:
[----:B------:R-:W-:Y:S01]  /*99d0*/  BAR.SYNC.DEFER_BLOCKING 0x1, 0x80 ;  /* 0x0042000000007b1d */ /* 0x000fe20000010000 */
[C---:B------:R-:W-:Y:S01]  /*99e0*/  ISETP.NE.AND P0, PT, R91.reuse, 0x2, PT ;  /* 0x000000025b00780c */ /* 0x040fe20003f05270 */
[----:B------:R-:W-:Y:S01]  /*99f0*/  UISETP.NE.AND UP0, UPT, UR45, URZ, UPT ;  /* 0x000000ff2d00728c */ /* 0x000fe2000bf05270 */
[----:B------:R-:W-:Y:S01]  /*9a00*/  ISETP.NE.AND P1, PT, R36, 0x4, PT ;  /* 0x000000042400780c */ /* 0x000fe20003f25270 */
[----:B------:R-:W-:Y:S01]  /*9a10*/  UIADD3 UR20, UPT, UPT, UR37, UR62, URZ ;  /* 0x0000003e25147290 */ /* 0x000fe2000fffe0ff */
[----:B------:R-:W-:Y:S01]  /*9a20*/  SEL R5, RZ, 0x1, P0 ;  /* 0x00000001ff057807 */ /* 0x000fe20000000000 */
[----:B------:R-:W-:Y:S01]  /*9a30*/  UIADD3 UR16, UPT, UPT, UR38, UR59, URZ ;  /* 0x0000003b26107290 */ /* 0x000fe2000fffe0ff */
[----:B------:R-:W-:Y:S02]  /*9a40*/  SEL R3, RZ, 0x1, P1 ;  /* 0x00000001ff037807 */ /* 0x000fe40000800000 */
[----:B------:R-:W-:Y:S02]  /*9a50*/  LOP3.LUT R94, R94, R5, RZ, 0x3c, !PT ;  /* 0x000000055e5e7212 */ /* 0x000fe400078e3cff */
[----:B------:R-:W-:Y:S02]  /*9a60*/  LOP3.LUT R96, R96, R3, RZ, 0x3c, !PT ;  /* 0x0000000360607212 */ /* 0x000fe400078e3cff */
[----:B------:R-:W-:Y:S02]  /*9a70*/  SEL R91, R91, RZ, P0 ;  /* 0x000000ff5b5b7207 */ /* 0x000fe40000000000 */
[----:B------:R-:W-:Y:S01]  /*9a80*/  SEL R36, R36, RZ, P1 ;  /* 0x000000ff24247207 */ /* 0x000fe20000800000 */
[----:B------:R-:W-:Y:S01]  /*9a90*/  UMOV UR36, UR58 ;  /* 0x0000003a00247c82 */ /* 0x000fe20008000000 */
[----:B------:R-:W-:Y:S05]  /*9aa0*/  BRA.U UP0, `(.L_x_132) ;  /* 0xffffffb900f87547 */ /* 0x000fea000b83ffff */
[----:B------:R-:W-:Y:S05]  /*9ab0*/  EXIT ;  /* 0x000000000000794d */ /* 0x000fea0003800000 */
.L_x_24:
[----:B-1----:R1:W2:Y:S02]  /*9ac0*/  SYNCS.PHASECHK.TRANS64.TRYWAIT P0, [R0+URZ+0x110], R3 ;  /* 0x00011003000075a7 */ /* 0x0022a400080011ff */
[----:B--2---:R-:W-:Y:S05]  /*9ad0*/  @!P0 NANOSLEEP.SYNCS 0x989680 ;  /* 0x009896800000895d */ /* 0x004fea0003900000 */
[----:B------:R-:W2:Y:S02]  /*9ae0*/  @!P0 SYNCS.PHASECHK.TRANS64 P0, [R0+URZ+0x110], R3 ;  /* 0x00011003000085a7 */ /* 0x000ea400080010ff */
[----:B--2---:R-:W-:Y:S05]  /*9af0*/  @!P0 BRA `(.L_x_24) ;  /* 0xfffffffc00f08947 */ /* 0x004fea000383ffff */
[----:B------:R-:W-:Y:S05]  /*9b00*/  BRA `(.L_x_133) ;  /* 0xffffff8000547947 */ /* 0x000fea000383ffff */
.L_x_27:
[----:B-1----:R-:W-:-:S07]  /*9b10*/  MOV R0, UR33 ;  /* 0x0000002100007c02 */ /* 0x002fce0008000f00 */
.L_x_134:
[----:B-1----:R1:W2:Y:S02]  /*9b20*/  SYNCS.PHASECHK.TRANS64.TRYWAIT P0, [R0+URZ+0x28], R3 ;  /* 0x00002803000075a7 */ /* 0x0022a400080011ff */
[----:B--2---:R-:W-:Y:S05]  /*9b30*/  @!P0 NANOSLEEP.SYNCS 0x989680 ;  /* 0x009896800000895d */ /* 0x004fea0003900000 */
[----:B------:R-:W2:Y:S02]  /*9b40*/  @!P0 SYNCS.PHASECHK.TRANS64 P0, [R0+URZ+0x28], R3 ;  /* 0x00002803000085a7 */ /* 0x000ea400080010ff */
[----:B--2---:R-:W-:Y:S05]  /*9b50*/  @!P0 BRA `(.L_x_134) ;  /* 0xfffffffc00f08947 */ /* 0x004fea000383ffff */
[----:B------:R-:W-:Y:S05]  /*9b60*/  BRA `(.L_x_26) ;  /* 0xffffff8000987947 */ /* 0x000fea000383ffff */
.L_x_34:
[----:B-1----:R-:W-:-:S07]  /*9b70*/  MOV R0, UR17 ;  /* 0x0000001100007c02 */ /* 0x002fce0008000f00 */
.L_x_135:
[----:B-1----:R1:W2:Y:S02]  /*9b80*/  SYNCS.PHASECHK.TRANS64.TRYWAIT P0, [R0+URZ+0x28], R3 ;  /* 0x00002803000075a7 */ /* 0x0022a400080011ff */
[----:B--2---:R-:W-:Y:S05]  /*9b90*/  @!P0 NANOSLEEP.SYNCS 0x989680 ;  /* 0x009896800000895d */ /* 0x004fea0003900000 */
[----:B------:R-:W2:Y:S02]  /*9ba0*/  @!P0 SYNCS.PHASECHK.TRANS64 P0, [R0+URZ+0x28], R3 ;  /* 0x00002803000085a7 */ /* 0x000ea400080010ff */
[----:B--2---:R-:W-:Y:S05]  /*9bb0*/  @!P0 BRA `(.L_x_135) ;  /* 0xfffffffc00f08947 */ /* 0x004fea000383ffff */
[----:B------:R-:W-:Y:S05]  /*9bc0*/  BRA `(.L_x_33) ;  /* 0xffffff8400587947 */ /* 0x000fea000383ffff */
.L_x_39:
[----:B-1----:R1:W2:Y:S02]  /*9bd0*/  SYNCS.PHASECHK.TRANS64.TRYWAIT P0, [R3+URZ+0xa0], R0 ;  /* 0x0000a000030075a7 */ /* 0x0022a400080011ff */
[----:B--2---:R-:W-:Y:S05]  /*9be0*/  @!P0 NANOSLEEP.SYNCS 0x989680 ;  /* 0x009896800000895d */ /* 0x004fea0003900000 */
[----:B------:R-:W2:Y:S02]  /*9bf0*/  @!P0 SYNCS.PHASECHK.TRANS64 P0, [R3+URZ+0xa0], R0 ;  /* 0x0000a000030085a7 */ /* 0x000ea400080010ff */
[----:B--2---:R-:W-:Y:S05]  /*9c00*/  @!P0 BRA `(.L_x_39) ;  /* 0xfffffffc00f08947 */ /* 0x004fea000383ffff */
[----:B------:R-:W-:Y:S05]  /*9c10*/  BRA `(.L_x_136) ;  /* 0xffffff8400f87947 */ /* 0x000fea000383ffff */
.L_x_43:
[----:B-1----:R-:W-:-:S07]  /*9c20*/  MOV R0, UR4 ;  /* 0x0000000400007c02 */ /* 0x002fce0008000f00 */
.L_x_137:
[----:B-1----:R1:W2:Y:S02]  /*9c30*/  SYNCS.PHASECHK.TRANS64.TRYWAIT P0, [R0+URZ], R3 ;  /* 0x00000003000075a7 */ /* 0x0022a400080011ff */
[----:B--2---:R-:W-:Y:S05]  /*9c40*/  @!P0 NANOSLEEP.SYNCS 0x989680 ;  /* 0x009896800000895d */ /* 0x004fea0003900000 */
[----:B------:R-:W2:Y:S02]  /*9c50*/  @!P0 SYNCS.PHASECHK.TRANS64 P0, [R0+URZ], R3 ;  /* 0x00000003000085a7 */ /* 0x000ea400080010ff */
[----:B--2---:R-:W-:Y:S05]  /*9c60*/  @!P0 BRA `(.L_x_137) ;  /* 0xfffffffc00f08947 */ /* 0x004fea000383ffff */
[----:B------:R-:W-:Y:S05]  /*9c70*/  BRA `(.L_x_138) ;  /* 0xffffff8c009c7947 */ /* 0x000fea000383ffff */
.L_x_44:
[----:B------:R-:W-:-:S07]  /*9c80*/  MOV R0, UR5 ;  /* 0x0000000500007c02 */ /* 0x000fce0008000f00 */
.L_x_139:
[----:B-1----:R1:W2:Y:S02]  /*9c90*/  SYNCS.PHASECHK.TRANS64.TRYWAIT P0, [R0+URZ], R3 ;  /* 0x00000003000075a7 */ /* 0x0022a400080011ff */
[----:B--2---:R-:W-:Y:S05]  /*9ca0*/  @!P0 NANOSLEEP.SYNCS 0x989680 ;  /* 0x009896800000895d */ /* 0x004fea0003900000 */
[----:B------:R-:W2:Y:S02]  /*9cb0*/  @!P0 SYNCS.PHASECHK.TRANS64 P0, [R0+URZ], R3 ;  /* 0x00000003000085a7 */ /* 0x000ea400080010ff */
[----:B--2---:R-:W-:Y:S05]  /*9cc0*/  @!P0 BRA `(.L_x_139) ;  /* 0xfffffffc00f08947 */ /* 0x004fea000383ffff */
[----:B------:R-:W-:Y:S05]  /*9cd0*/  BRA `(.L_x_140) ;  /* 0xffffff8c00a87947 */ /* 0x000fea000383ffff */
.L_x_45:
[----:B------:R-:W-:-:S07]  /*9ce0*/  MOV R0, UR5 ;  /* 0x0000000500007c02 */ /* 0x000fce0008000f00 */
.L_x_141:
[----:B-1----:R1:W2:Y:S02]  /*9cf0*/  SYNCS.PHASECHK.TRANS64.TRYWAIT P0, [R0+URZ], R3 ;  /* 0x00000003000075a7 */ /* 0x0022a400080011ff */
[----:B--2---:R-:W-:Y:S05]  /*9d00*/  @!P0 NANOSLEEP.SYNCS 0x989680 ;  /* 0x009896800000895d */ /* 0x004fea0003900000 */
[----:B------:R-:W2:Y:S02]  /*9d10*/  @!P0 SYNCS.PHASECHK.TRANS64 P0, [R0+URZ], R3 ;  /* 0x00000003000085a7 */ /* 0x000ea400080010ff */
[----:B--2---:R-:W-:Y:S05]  /*9d20*/  @!P0 BRA `(.L_x_141) ;  /* 0xfffffffc00f08947 */ /* 0x004fea000383ffff */
[----:B------:R-:W-:Y:S05]  /*9d30*/  BRA `(.L_x_142) ;  /* 0xffffff8c00b47947 */ /* 0x000fea000383ffff */
.L_x_46:
[----:B------:R-:W-:-:S07]  /*9d40*/  MOV R0, UR5 ;  /* 0x0000000500007c02 */ /* 0x000fce0008000f00 */
.L_x_143:
[----:B-1----:R1:W2:Y:S02]  /*9d50*/  SYNCS.PHASECHK.TRANS64.TRYWAIT P0, [R0+URZ], R3 ;  /* 0x00000003000075a7 */ /* 0x0022a400080011ff */
[----:B--2---:R-:W-:Y:S05]  /*9d60*/  @!P0 NANOSLEEP.SYNCS 0x989680 ;  /* 0x009896800000895d */ /* 0x004fea0003900000 */
[----:B------:R-:W2:Y:S02]  /*9d70*/  @!P0 SYNCS.PHASECHK.TRANS64 P0, [R0+URZ], R3 ;  /* 0x00000003000085a7 */ /* 0x000ea400080010ff */
[----:B--2---:R-:W-:Y:S05]  /*9d80*/  @!P0 BRA `(.L_x_143) ;  /* 0xfffffffc00f08947 */ /* 0x004fea000383ffff */
[----:B------:R-:W-:Y:S05]  /*9d90*/  BRA `(.L_x_144) ;  /* 0xffffff8c00c07947 */ /* 0x000fea000383ffff */
.L_x_49:
[----:B-1----:R1:W2:Y:S02]  /*9da0*/  SYNCS.PHASECHK.TRANS64.TRYWAIT P0, [R2+URZ+0x100], R5 ;  /* 0x00010005020075a7 */ /* 0x0022a400080011ff */
[----:B--2---:R-:W-:Y:S05]  /*9db0*/  @!P0 NANOSLEEP.SYNCS 0x989680 ;  /* 0x009896800000895d */ /* 0x004fea0003900000 */
[----:B------:R-:W2:Y:S02]  /*9dc0*/  @!P0 SYNCS.PHASECHK.TRANS64 P0, [R2+URZ+0x100], R5 ;  /* 0x00010005020085a7 */ /* 0x000ea400080010ff */
[----:B--2---:R-:W-:Y:S05]  /*9dd0*/  @!P0 BRA `(.L_x_49) ;  /* 0xfffffffc00f08947 */ /* 0x004fea000383ffff */
[----:B------:R-:W-:Y:S05]  /*9de0*/  BRA `(.L_x_145) ;  /* 0xffffff9000247947 */ /* 0x000fea000383ffff */
.L_x_50:
[----:B------:R-:W-:-:S07]  /*9df0*/  MOV R2, UR4 ;  /* 0x0000000400027c02 */ /* 0x000fce0008000f00 */
.L_x_146:
[----:B-1----:R1:W2:Y:S02]  /*9e00*/  SYNCS.PHASECHK.TRANS64.TRYWAIT P0, [R2+URZ+0xb0], R5 ;  /* 0x0000b005020075a7 */ /* 0x0022a400080011ff */
[----:B--2---:R-:W-:Y:S05]  /*9e10*/  @!P0 NANOSLEEP.SYNCS 0x989680 ;  /* 0x009896800000895d */ /* 0x004fea0003900000 */
[----:B------:R-:W2:Y:S02]  /*9e20*/  @!P0 SYNCS.PHASECHK.TRANS64 P0, [R2+URZ+0xb0], R5 ;  /* 0x0000b005020085a7 */ /* 0x000ea400080010ff */
[----:B--2---:R-:W-:Y:S05]  /*9e30*/  @!P0 BRA `(.L_x_146) ;  /* 0xfffffffc00f08947 */ /* 0x004fea000383ffff */
[----:B------:R-:W-:Y:S05]  /*9e40*/  BRA `(.L_x_147) ;  /* 0xffffff9000347947 */ /* 0x000fea000383ffff */
.L_x_51:
[----:B-1----:R1:W2:Y:S02]  /*9e50*/  SYNCS.PHASECHK.TRANS64.TRYWAIT P1, [R2+URZ+0xa0], R5 ;  /* 0x0000a005020075a7 */ /* 0x0022a400080211ff */
[----:B--2---:R-:W-:Y:S05]  /*9e60*/  @!P1 NANOSLEEP.SYNCS 0x989680 ;  /* 0x009896800000995d */ /* 0x004fea0003900000 */
[----:B------:R-:W2:Y:S02]  /*9e70*/  @!P1 SYNCS.PHASECHK.TRANS64 P1, [R2+URZ+0xa0], R5 ;  /* 0x0000a005020095a7 */ /* 0x000ea400080210ff */
[----:B--2---:R-:W-:Y:S05]  /*9e80*/  @!P1 BRA `(.L_x_51) ;  /* 0xfffffffc00f09947 */ /* 0x004fea000383ffff */
[----:B------:R-:W-:Y:S05]  /*9e90*/  BRA `(.L_x_148) ;  /* 0xffffff9000647947 */ /* 0x000fea000383ffff */
.L_x_54:
[----:B------:R-:W-:-:S07]  /*9ea0*/  MOV R0, UR4 ;  /* 0x0000000400007c02 */ /* 0x000fce0008000f00 */
.L_x_149:
[----:B-1----:R1:W2:Y:S02]  /*9eb0*/  SYNCS.PHASECHK.TRANS64.TRYWAIT P0, [R0+URZ+0xb0], R3 ;  /* 0x0000b003000075a7 */ /* 0x0022a400080011ff */
[----:B--2---:R-:W-:Y:S05]  /*9ec0*/  @!P0 NANOSLEEP.SYNCS 0x989680 ;  /* 0x009896800000895d */ /* 0x004fea0003900000 */
[----:B------:R-:W2:Y:S02]  /*9ed0*/  @!P0 SYNCS.PHASECHK.TRANS64 P0, [R0+URZ+0xb0], R3 ;  /* 0x0000b003000085a7 */ /* 0x000ea400080010ff */
[----:B--2---:R-:W-:Y:S05]  /*9ee0*/  @!P0 BRA `(.L_x_149) ;  /* 0xfffffffc00f08947 */ /* 0x004fea000383ffff */
[----:B------:R-:W-:Y:S05]  /*9ef0*/  BRA `(.L_x_53) ;  /* 0xffffff9000b87947 */ /* 0x000fea000383ffff */
.L_x_61:
[----:B-1----:R1:W2:Y:S02]  /*9f00*/  SYNCS.PHASECHK.TRANS64.TRYWAIT P1, [R0+URZ+0xa0], R5 ;  /* 0x0000a005000075a7 */ /* 0x0022a400080211ff */
[----:B--2---:R-:W-:Y:S05]  /*9f10*/  @!P1 NANOSLEEP.SYNCS 0x989680 ;  /* 0x009896800000995d */ /* 0x004fea0003900000 */
[----:B------:R-:W2:Y:S02]  /*9f20*/  @!P1 SYNCS.PHASECHK.TRANS64 P1, [R0+URZ+0xa0], R5 ;  /* 0x0000a005000095a7 */ /* 0x000ea400080210ff */
[----:B--2---:R-:W-:Y:S05]  /*9f30*/  @!P1 BRA `(.L_x_61) ;  /* 0xfffffffc00f09947 */ /* 0x004fea000383ffff */
[----:B------:R-:W-:Y:S05]  /*9f40*/  BRA `(.L_x_150) ;  /* 0xffffff9800307947 */ /* 0x000fea000383ffff */
.L_x_62:
[----:B------:R-:W-:-:S07]  /*9f50*/  MOV R3, UR31 ;  /* 0x0000001f00037c02 */ /* 0x000fce0008000f00 */
.L_x_151:
[----:B-1----:R1:W2:Y:S02]  /*9f60*/  SYNCS.PHASECHK.TRANS64.TRYWAIT P0, [R3+URZ+0xe0], R0 ;  /* 0x0000e000030075a7 */ /* 0x0022a400080011ff */
[----:B--2---:R-:W-:Y:S05]  /*9f70*/  @!P0 NANOSLEEP.SYNCS 0x989680 ;  /* 0x009896800000895d */ /* 0x004fea0003900000 */
[----:B------:R-:W2:Y:S02]  /*9f80*/  @!P0 SYNCS.PHASECHK.TRANS64 P0, [R3+URZ+0xe0], R0 ;  /* 0x0000e000030085a7 */ /* 0x000ea400080010ff */
[----:B--2---:R-:W-:Y:S05]  /*9f90*/  @!P0 BRA `(.L_x_151) ;  /* 0xfffffffc00f08947 */ /* 0x004fea000383ffff */
[----:B------:R-:W-:Y:S05]  /*9fa0*/  BRA `(.L_x_152) ;  /* 0xffffff9800807947 */ /* 0x000fea000383ffff */
.L_x_65:
[----:B------:R-:W-:Y:S07]  /*9fb0*/  MOV R0, UR5 ;  /* 0x0000000500007c02 */ /* 0x000fee0008000f00 */
.L_x_153:
[----:B-1----:R1:W2:Y:S02]  /*9fc0*/  SYNCS.PHASECHK.TRANS64.TRYWAIT P0, [R0+URZ], R3 ;  /* 0x00000003000075a7 */ /* 0x0022a400080011ff */
[----:B--2---:R-:W-:Y:S05]  /*9fd0*/  @!P0 NANOSLEEP.SYNCS 0x989680 ;  /* 0x009896800000895d */ /* 0x004fea0003900000 */
[----:B------:R-:W2:Y:S02]  /*9fe0*/  @!P0 SYNCS.PHASECHK.TRANS64 P0, [R0+URZ], R3 ;  /* 0x00000003000085a7 */ /* 0x000ea400080010ff */
[----:B--2---:R-:W-:Y:S05]  /*9ff0*/  @!P0 BRA `(.L_x_153) ;  /* 0xfffffffc00f08947 */ /* 0x004fea000383ffff */
[----:B------:R-:W-:Y:S05]  /*a000*/  BRA `(.L_x_64) ;  /* 0xffffff98009c7947 */ /* 0x000fea000383ffff */
.L_x_68:
[----:B------:R-:W-:-:S07]  /*a010*/  MOV R0, UR4 ;  /* 0x0000000400007c02 */ /* 0x000fce0008000f00 */
.L_x_154:
[----:B--2---:R2:W4:Y:S02]  /*a020*/  SYNCS.PHASECHK.TRANS64.TRYWAIT P0, [R0+URZ], R3 ;  /* 0x00000003000075a7 */ /* 0x00452400080011ff */
[----:B----4-:R-:W-:Y:S05]  /*a030*/  @!P0 NANOSLEEP.SYNCS 0x989680 ;  /* 0x009896800000895d */ /* 0x010fea0003900000 */
[----:B------:R-:W4:Y:S02]  /*a040*/  @!P0 SYNCS.PHASECHK.TRANS64 P0, [R0+URZ], R3 ;  /* 0x00000003000085a7 */ /* 0x000f2400080010ff */
[----:B----4-:R-:W-:Y:S05]  /*a050*/  @!P0 BRA `(.L_x_154) ;  /* 0xfffffffc00f08947 */ /* 0x010fea000383ffff */
[----:B------:R-:W-:Y:S05]  /*a060*/  BRA `(.L_x_155) ;  /* 0xffffff9c00787947 */ /* 0x000fea000383ffff */
.L_x_69:
[----:B------:R-:W-:-:S07]  /*a070*/  MOV R0, UR5 ;  /* 0x0000000500007c02 */ /* 0x000fce0008000f00 */
.L_x_156:
[----:B-1----:R1:W2:Y:S02]  /*a080*/  SYNCS.PHASECHK.TRANS64.TRYWAIT P0, [R0+URZ], R3 ;  /* 0x00000003000075a7 */ /* 0x0022a400080011ff */
[----:B--2---:R-:W-:Y:S05]  /*a090*/  @!P0 NANOSLEEP.SYNCS 0x989680 ;  /* 0x009896800000895d */ /* 0x004fea0003900000 */
[----:B------:R-:W2:Y:S02]  /*a0a0*/  @!P0 SYNCS.PHASECHK.TRANS64 P0, [R0+URZ], R3 ;  /* 0x00000003000085a7 */ /* 0x000ea400080010ff */
[----:B--2---:R-:W-:Y:S05]  /*a0b0*/  @!P0 BRA `(.L_x_156) ;  /* 0xfffffffc00f08947 */ /* 0x004fea000383ffff */
[----:B------:R-:W-:Y:S05]  /*a0c0*/  BRA `(.L_x_157) ;  /* 0xffffff9c00847947 */ /* 0x000fea000383ffff */
.L_x_70:
[----:B------:R-:W-:-:S07]  /*a0d0*/  MOV R0, UR5 ;  /* 0x0000000500007c02 */ /* 0x000fce0008000f00 */
.L_x_158:
[----:B-1----:R1:W2:Y:S02]  /*a0e0*/  SYNCS.PHASECHK.TRANS64.TRYWAIT P0, [R0+URZ], R3 ;  /* 0x00000003000075a7 */ /* 0x0022a400080011ff */
[----:B--2---:R-:W-:Y:S05]  /*a0f0*/  @!P0 NANOSLEEP.SYNCS 0x989680 ;  /* 0x009896800000895d */ /* 0x004fea0003900000 */
[----:B------:R-:W2:Y:S02]  /*a100*/  @!P0 SYNCS.PHASECHK.TRANS64 P0, [R0+URZ], R3 ;  /* 0x00000003000085a7 */ /* 0x000ea400080010ff */
[----:B--2---:R-:W-:Y:S05]  /*a110*/  @!P0 BRA `(.L_x_158) ;  /* 0xfffffffc00f08947 */ /* 0x004fea000383ffff */
[----:B------:R-:W-:Y:S05]  /*a120*/  BRA `(.L_x_159) ;  /* 0xffffff9c00907947 */ /* 0x000fea000383ffff */
.L_x_71:
[----:B------:R-:W-:-:S07]  /*a130*/  MOV R0, UR4 ;  /* 0x0000000400007c02 */ /* 0x000fce0008000f00 */
.L_x_160:
[----:B-1----:R1:W2:Y:S02]  /*a140*/  SYNCS.PHASECHK.TRANS64.TRYWAIT P0, [R0+URZ], R3 ;  /* 0x00000003000075a7 */ /* 0x0022a400080011ff */
[----:B--2---:R-:W-:Y:S05]  /*a150*/  @!P0 NANOSLEEP.SYNCS 0x989680 ;  /* 0x009896800000895d */ /* 0x004fea0003900000 */
[----:B------:R-:W2:Y:S02]  /*a160*/  @!P0 SYNCS.PHASECHK.TRANS64 P0, [R0+URZ], R3 ;  /* 0x00000003000085a7 */ /* 0x000ea400080010ff */
[----:B--2---:R-:W-:Y:S05]  /*a170*/  @!P0 BRA `(.L_x_160) ;  /* 0xfffffffc00f08947 */ /* 0x004fea000383ffff */
[----:B------:R-:W-:Y:S05]  /*a180*/  BRA `(.L_x_161) ;  /* 0xffffff9c009c7947 */ /* 0x000fea000383ffff */
.L_x_76:
[----:B--2---:R2:W3:Y:S02]  /*a190*/  SYNCS.PHASECHK.TRANS64.TRYWAIT P0, [R12+URZ+0xa0], R9 ;  /* 0x0000a0090c0075a7 */ /* 0x0044e400080011ff */
[----:B---3--:R-:W-:Y:S05]  /*a1a0*/  @!P0 NANOSLEEP.SYNCS 0x989680 ;  /* 0x009896800000895d */ /* 0x008fea0003900000 */
[----:B------:R-:W3:Y:S02]  /*a1b0*/  @!P0 SYNCS.PHASECHK.TRANS64 P0, [R12+URZ+0xa0], R9 ;  /* 0x0000a0090c0085a7 */ /* 0x000ee400080010ff */
[----:B---3--:R-:W-:Y:S05]  /*a1c0*/  @!P0 BRA `(.L_x_76) ;  /* 0xfffffffc00f08947 */ /* 0x008fea000383ffff */
[----:B------:R-:W-:Y:S05]  /*a1d0*/  BRA `(.L_x_162) ;  /* 0xffffffa000cc7947 */ /* 0x000fea000383ffff */
.L_x_79:
[----:B------:R-:W-:Y:S07]  /*a1e0*/  MOV R0, UR21 ;  /* 0x0000001500007c02 */ /* 0x000fee0008000f00 */
.L_x_163:
[----:B--2---:R2:W3:Y:S02]  /*a1f0*/  SYNCS.PHASECHK.TRANS64.TRYWAIT P2, [R0+URZ+0x98], R11 ;  /* 0x0000980b000075a7 */ /* 0x0044e400080411ff */
[----:B---3--:R-:W-:Y:S05]  /*a200*/  @!P2 NANOSLEEP.SYNCS 0x989680 ;  /* 0x009896800000a95d */ /* 0x008fea0003900000 */
[----:B------:R-:W3:Y:S02]  /*a210*/  @!P2 SYNCS.PHASECHK.TRANS64 P2, [R0+URZ+0x98], R11 ;  /* 0x0000980b0000a5a7 */ /* 0x000ee400080410ff */
[----:B---3--:R-:W-:Y:S05]  /*a220*/  @!P2 BRA `(.L_x_163) ;  /* 0xfffffffc00f0a947 */ /* 0x008fea000383ffff */
[----:B------:R-:W-:Y:S05]  /*a230*/  BRA `(.L_x_78) ;  /* 0xffffffa800347947 */ /* 0x000fea000383ffff */
.L_x_82:
[----:B--2---:R-:W-:Y:S07]  /*a240*/  MOV R0, UR21 ;  /* 0x0000001500007c02 */ /* 0x004fee0008000f00 */
.L_x_164:
[----:B--2---:R2:W3:Y:S02]  /*a250*/  SYNCS.PHASECHK.TRANS64.TRYWAIT P0, [R0+URZ+0x70], R9 ;  /* 0x00007009000075a7 */ /* 0x0044e400080011ff */
[----:B---3--:R-:W-:Y:S05]  /*a260*/  @!P0 NANOSLEEP.SYNCS 0x989680 ;  /* 0x009896800000895d */ /* 0x008fea0003900000 */
[----:B------:R-:W3:Y:S02]  /*a270*/  @!P0 SYNCS.PHASECHK.TRANS64 P0, [R0+URZ+0x70], R9 ;  /* 0x00007009000085a7 */ /* 0x000ee400080010ff */
[----:B---3--:R-:W-:Y:S05]  /*a280*/  @!P0 BRA `(.L_x_164) ;  /* 0xfffffffc00f08947 */ /* 0x008fea000383ffff */
[----:B------:R-:W-:Y:S05]  /*a290*/  BRA `(.L_x_165) ;  /* 0xffffffa800907947 */ /* 0x000fea000383ffff */
.L_x_83:
[----:B------:R-:W-:Y:S07]  /*a2a0*/  MOV R0, UR21 ;  /* 0x0000001500007c02 */ /* 0x000fee0008000f00 */
.L_x_166:
[----:B--2---:R2:W3:Y:S02]  /*a2b0*/  SYNCS.PHASECHK.TRANS64.TRYWAIT P0, [R0+URZ+0x78], R9 ;  /* 0x00007809000075a7 */ /* 0x0044e400080011ff */
[----:B---3--:R-:W-:Y:S05]  /*a2c0*/  @!P0 NANOSLEEP.SYNCS 0x989680 ;  /* 0x009896800000895d */ /* 0x008fea0003900000 */
[----:B------:R-:W3:Y:S02]  /*a2d0*/  @!P0 SYNCS.PHASECHK.TRANS64 P0, [R0+URZ+0x78], R9 ;  /* 0x00007809000085a7 */ /* 0x000ee400080010ff */
[----:B---3--:R-:W-:Y:S05]  /*a2e0*/  @!P0 BRA `(.L_x_166) ;  /* 0xfffffffc00f08947 */ /* 0x008fea000383ffff */
[----:B------:R-:W-:Y:S05]  /*a2f0*/  BRA `(.L_x_167) ;  /* 0xffffffa800c87947 */ /* 0x000fea000383ffff */
.L_x_84:
[----:B------:R-:W-:Y:S07]  /*a300*/  MOV R0, UR21 ;  /* 0x0000001500007c02 */ /* 0x000fee0008000f00 */
.L_x_168:
[----:B--2---:R2:W3:Y:S02]  /*a310*/  SYNCS.PHASECHK.TRANS64.TRYWAIT P0, [R0+URZ+0x80], R9 ;  /* 0x00008009000075a7 */ /* 0x0044e400080011ff */
[----:B---3--:R-:W-:Y:S05]  /*a320*/  @!P0 NANOSLEEP.SYNCS 0x989680 ;  /* 0x009896800000895d */ /* 0x008fea0003900000 */
[----:B------:R-:W3:Y:S02]  /*a330*/  @!P0 SYNCS.PHASECHK.TRANS64 P0, [R0+URZ+0x80], R9 ;  /* 0x00008009000085a7 */ /* 0x000ee400080010ff */
[----:B---3--:R-:W-:Y:S05]  /*a340*/  @!P0 BRA `(.L_x_168) ;  /* 0xfffffffc00f08947 */ /* 0x008fea000383ffff */
[----:B------:R-:W-:Y:S05]  /*a350*/  BRA `(.L_x_169) ;  /* 0xffffffac000c7947 */ /* 0x000fea000383ffff */
.L_x_85:
[----:B------:R-:W-:Y:S07]  /*a360*/  MOV R0, UR21 ;  /* 0x0000001500007c02 */ /* 0x000fee0008000f00 */
.L_x_170:
[----:B--2---:R2:W3:Y:S02]  /*a370*/  SYNCS.PHASECHK.TRANS64.TRYWAIT P0, [R0+URZ+0x88], R9 ;  /* 0x00008809000075a7 */ /* 0x0044e400080011ff */
[----:B---3--:R-:W-:Y:S05]  /*a380*/  @!P0 NANOSLEEP.SYNCS 0x989680 ;  /* 0x009896800000895d */ /* 0x008fea0003900000 */
[----:B------:R-:W3:Y:S02]  /*a390*/  @!P0 SYNCS.PHASECHK.TRANS64 P0, [R0+URZ+0x88], R9 ;  /* 0x00008809000085a7 */ /* 0x000ee400080010ff */
[----:B---3--:R-:W-:Y:S05]  /*a3a0*/  @!P0 BRA `(.L_x_170) ;  /* 0xfffffffc00f08947 */ /* 0x008fea000383ffff */
[----:B------:R-:W-:Y:S05]  /*a3b0*/  BRA `(.L_x_171) ;  /* 0xffffffac004c7947 */ /* 0x000fea000383ffff */
.L_x_87:
[----:B------:R-:W-:-:S07]  /*a3c0*/  MOV R0, UR21 ;  /* 0x0000001500007c02 */ /* 0x000fce0008000f00 */
.L_x_172:
[----:B---3--:R3:W4:Y:S02]  /*a3d0*/  SYNCS.PHASECHK.TRANS64.TRYWAIT P0, [R0+URZ+0x70], R3 ;  /* 0x00007003000075a7 */ /* 0x00872400080011ff */
[----:B----4-:R-:W-:Y:S05]  /*a3e0*/  @!P0 NANOSLEEP.SYNCS 0x989680 ;  /* 0x009896800000895d */ /* 0x010fea0003900000 */
[----:B------:R-:W4:Y:S02]  /*a3f0*/  @!P0 SYNCS.PHASECHK.TRANS64 P0, [R0+URZ+0x70], R3 ;  /* 0x00007003000085a7 */ /* 0x000f2400080010ff */
[----:B----4-:R-:W-:Y:S05]  /*a400*/  @!P0 BRA `(.L_x_172) ;  /* 0xfffffffc00f08947 */ /* 0x010fea000383ffff */
[----:B------:R-:W-:Y:S05]  /*a410*/  BRA `(.L_x_173) ;  /* 0xffffffac00bc7947 */ /* 0x000fea000383ffff */
.L_x_88:
[----:B---3--:R-:W-:-:S07]  /*a420*/  MOV R0, UR21 ;  /* 0x0000001500007c02 */ /* 0x008fce0008000f00 */
.L_x_174:
[----:B---3--:R3:W4:Y:S02]  /*a430*/  SYNCS.PHASECHK.TRANS64.TRYWAIT P0, [R0+URZ+0x78], R3 ;  /* 0x00007803000075a7 */ /* 0x00872400080011ff */
[----:B----4-:R-:W-:Y:S05]  /*a440*/  @!P0 NANOSLEEP.SYNCS 0x989680 ;  /* 0x009896800000895d */ /* 0x010fea0003900000 */
[----:B------:R-:W4:Y:S02]  /*a450*/  @!P0 SYNCS.PHASECHK.TRANS64 P0, [R0+URZ+0x78], R3 ;  /* 0x00007803000085a7 */ /* 0x000f2400080010ff */
[----:B----4-:R-:W-:Y:S05]  /*a460*/  @!P0 BRA `(.L_x_174) ;  /* 0xfffffffc00f08947 */ /* 0x010fea000383ffff */
[----:B------:R-:W-:Y:S05]  /*a470*/  BRA `(.L_x_175) ;  /* 0xffffffac00ac7947 */ /* 0x000fea000383ffff */
.L_x_89:
[----:B---3--:R-:W-:-:S07]  /*a480*/  MOV R0, UR21 ;  /* 0x0000001500007c02 */ /* 0x008fce0008000f00 */
.L_x_176:
[----:B---3--:R3:W4:Y:S02]  /*a490*/  SYNCS.PHASECHK.TRANS64.TRYWAIT P0, [R0+URZ+0x80], R3 ;  /* 0x00008003000075a7 */ /* 0x00872400080011ff */
[----:B----4-:R-:W-:Y:S05]  /*a4a0*/  @!P0 NANOSLEEP.SYNCS 0x989680 ;  /* 0x009896800000895d */ /* 0x010fea0003900000 */
[----:B------:R-:W4:Y:S02]  /*a4b0*/  @!P0 SYNCS.PHASECHK.TRANS64 P0, [R0+URZ+0x80], R3 ;  /* 0x00008003000085a7 */ /* 0x000f2400080010ff */
[----:B----4-:R-:W-:Y:S05]  /*a4c0*/  @!P0 BRA `(.L_x_176) ;  /* 0xfffffffc00f08947 */ /* 0x010fea000383ffff */
[----:B------:R-:W-:Y:S05]  /*a4d0*/  BRA `(.L_x_177) ;  /* 0xffffffac009c7947 */ /* 0x000fea000383ffff */
.L_x_91:
[----:B--2---:R2:W3:Y:S02]  /*a4e0*/  SYNCS.PHASECHK.TRANS64.TRYWAIT P0, [R3+URZ+0xa0], R0 ;  /* 0x0000a000030075a7 */ /* 0x0044e400080011ff */
[----:B---3--:R-:W-:Y:S05]  /*a4f0*/  @!P0 NANOSLEEP.SYNCS 0x989680 ;  /* 0x009896800000895d */ /* 0x008fea0003900000 */
[----:B------:R-:W3:Y:S02]  /*a500*/  @!P0 SYNCS.PHASECHK.TRANS64 P0, [R3+URZ+0xa0], R0 ;  /* 0x0000a000030085a7 */ /* 0x000ee400080010ff */
[----:B---3--:R-:W-:Y:S05]  /*a510*/  @!P0 BRA `(.L_x_91) ;  /* 0xfffffffc00f08947 */ /* 0x008fea000383ffff */
[----:B------:R-:W-:Y:S05]  /*a520*/  BRA `(.L_x_178) ;  /* 0xffffffb0006c7947 */ /* 0x000fea000383ffff */
.L_x_102:
[----:B--2---:R2:W1:Y:S02]  /*a530*/  SYNCS.PHASECHK.TRANS64.TRYWAIT P1, [R2+URZ+0x50], R3 ;  /* 0x00005003020075a7 */ /* 0x00446400080211ff */
[----:B-1----:R-:W-:Y:S05]  /*a540*/  @!P1 NANOSLEEP.SYNCS 0x989680 ;  /* 0x009896800000995d */ /* 0x002fea0003900000 */
[----:B------:R-:W1:Y:S02]  /*a550*/  @!P1 SYNCS.PHASECHK.TRANS64 P1, [R2+URZ+0x50], R3 ;  /* 0x00005003020095a7 */ /* 0x000e6400080210ff */
[----:B-1----:R-:W-:Y:S05]  /*a560*/  @!P1 BRA `(.L_x_102) ;  /* 0xfffffffc00f09947 */ /* 0x002fea000383ffff */
[----:B------:R-:W-:Y:S05]  /*a570*/  BRA `(.L_x_101) ;  /* 0xffffffbc00d07947 */ /* 0x000fea000383ffff */
.L_x_104:
[----:B--2---:R2:W3:Y:S02]  /*a580*/  SYNCS.PHASECHK.TRANS64.TRYWAIT P0, [R71+URZ+0xc0], R4 ;  /* 0x0000c004470075a7 */ /* 0x0044e400080011ff */
[----:B---3--:R-:W-:Y:S05]  /*a590*/  @!P0 NANOSLEEP.SYNCS 0x989680 ;  /* 0x009896800000895d */ /* 0x008fea0003900000 */
[----:B------:R-:W3:Y:S02]  /*a5a0*/  @!P0 SYNCS.PHASECHK.TRANS64 P0, [R71+URZ+0xc0], R4 ;  /* 0x0000c004470085a7 */ /* 0x000ee400080010ff */
[----:B---3--:R-:W-:Y:S05]  /*a5b0*/  @!P0 BRA `(.L_x_104) ;  /* 0xfffffffc00f08947 */ /* 0x008fea000383ffff */
[----:B------:R-:W-:Y:S05]  /*a5c0*/  BRA `(.L_x_103) ;  /* 0xffffffc000207947 */ /* 0x000fea000383ffff */
.L_x_112:
[----:B---3--:R3:W4:Y:S02]  /*a5d0*/  SYNCS.PHASECHK.TRANS64.TRYWAIT P0, [R105+URZ+0x50], R4 ;  /* 0x00005004690075a7 */ /* 0x00872400080011ff */
[----:B----4-:R-:W-:Y:S05]  /*a5e0*/  @!P0 NANOSLEEP.SYNCS 0x989680 ;  /* 0x009896800000895d */ /* 0x010fea0003900000 */
[----:B------:R-:W4:Y:S02]  /*a5f0*/  @!P0 SYNCS.PHASECHK.TRANS64 P0, [R105+URZ+0x50], R4 ;  /* 0x00005004690085a7 */ /* 0x000f2400080010ff */
[----:B----4-:R-:W-:Y:S05]  /*a600*/  @!P0 BRA `(.L_x_112) ;  /* 0xfffffffc00f08947 */ /* 0x010fea000383ffff */
[----:B------:R-:W-:Y:S05]  /*a610*/  BRA `(.L_x_111) ;  /* 0xffffffcc00147947 */ /* 0x000fea000383ffff */
.L_x_120:
[----:B---3--:R3:W4:Y:S02]  /*a620*/  SYNCS.PHASECHK.TRANS64.TRYWAIT P0, [R105+URZ+0x50], R4 ;  /* 0x00005004690075a7 */ /* 0x00872400080011ff */
[----:B----4-:R-:W-:Y:S05]  /*a630*/  @!P0 NANOSLEEP.SYNCS 0x989680 ;  /* 0x009896800000895d */ /* 0x010fea0003900000 */
[----:B------:R-:W4:Y:S02]  /*a640*/  @!P0 SYNCS.PHASECHK.TRANS64 P0, [R105+URZ+0x50], R4 ;  /* 0x00005004690085a7 */ /* 0x000f2400080010ff */
[----:B----4-:R-:W-:Y:S05]  /*a650*/  @!P0 BRA `(.L_x_120) ;  /* 0xfffffffc00f08947 */ /* 0x010fea000383ffff */
[----:B------:R-:W-:Y:S05]  /*a660*/  BRA `(.L_x_119) ;  /* 0xffffffd800547947 */ /* 0x000fea000383ffff */
.L_x_128:
[----:B---3--:R3:W4:Y:S02]  /*a670*/  SYNCS.PHASECHK.TRANS64.TRYWAIT P0, [R103+URZ+0x50], R4 ;  /* 0x00005004670075a7 */ /* 0x00872400080011ff */
[----:B----4-:R-:W-:Y:S05]  /*a680*/  @!P0 NANOSLEEP.SYNCS 0x989680 ;  /* 0x009896800000895d */ /* 0x010fea0003900000 */
[----:B------:R-:W4:Y:S02]  /*a690*/  @!P0 SYNCS.PHASECHK.TRANS64 P0, [R103+URZ+0x50], R4 ;  /* 0x00005004670085a7 */ /* 0x000f2400080010ff */
[----:B----4-:R-:W-:Y:S05]  /*a6a0*/  @!P0 BRA `(.L_x_128) ;  /* 0xfffffffc00f08947 */ /* 0x010fea000383ffff */
[----:B------:R-:W-:Y:S05]  /*a6b0*/  BRA `(.L_x_127) ;  /* 0xffffffe400a07947 */ /* 0x000fea000383ffff */
        .weak           $__internal_0_$__cuda_sm10x_tcgen05_guardrail_trap_col_being_dealloced_not_returned_by_alloc
        .type           $__internal_0_$__cuda_sm10x_tcgen05_guardrail_trap_col_being_dealloced_not_returned_by_alloc,@function
        .size           $__internal_0_$__cuda_sm10x_tcgen05_guardrail_trap_col_being_dealloced_not_returned_by_alloc,($__internal_1_$__cuda_sm10x_tcgen05_guardrail_trap_phase_invalid_during_alloc - $__internal_0_$__cuda_sm10x_tcgen05_guardrail_trap_col_being_dealloced_not_returned_by_alloc)
$__internal_0_$__cuda_sm10x_tcgen05_guardrail_trap_col_being_dealloced_not_returned_by_alloc:
[----:B------:R-:W-:Y:S05]  /*a6c0*/  BPT.TRAP 0x1 ;  /* 0x000000040000795c */ /* 0x000fea0000300000 */
[----:B------:R-:W-:-:S04]  /*a6d0*/  HFMA2 R3, -RZ, RZ, 0, 0 ;  /* 0x00000000ff037431 */ /* 0x000fc800000001ff */
[----:B------:R-:W-:Y:S05]  /*a6e0*/  RET.REL.NODEC R2 `(_ZN7cutlass13device_kernelINS_4gemm6kernel13GemmUniversalIN4cute5tupleIJiiiiEEENS1_10collective13CollectiveMmaINS1_35MainloopSm100TmaUmmaWarpSpecializedILi5ELi2ELi4ENS5_IJNS4_1CILi4EEESB_NSA_ILi1EEEEEEEENS5_IJNSA_ILi64EEENSA_ILi256EEENSA_ILi128EEEEEENS_12float_e5m2_tENS5_IJlSC_lEEESJ_SK_NS4_8TiledMMAINS4_8MMA_AtomIJNS4_10MMA_TraitsINS4_19SM100_MMA_F8F6F4_SSEJSJ_SJ_fSF_SG_NS4_17integral_constantINS4_4UMMA5MajorELSR_0EEESS_NSP_INSQ_7ScaleInELST_0EEESU_EEEEEENS4_6LayoutINS5_IJSC_SC_SC_EEENS5_IJNSA_ILi0EEESZ_SZ_EEEEENS5_IJNS4_10UnderscoreES12_S12_EEEEENS4_23SM90_TMA_LOAD_MULTICASTENS4_14ComposedLayoutINS4_7SwizzleILi3ELi4ELi3EEENS4_18smem_ptr_flag_bitsILi8EEENSX_INS5_IJNSA_ILi8EEESH_EEENS5_IJSH_SC_EEEEEEEvNS4_8identityES15_S1F_vS1G_EENS_8epilogue10collective18CollectiveEpilogueINS1I_23Sm100TmaWarpSpecializedILi4ELi2ELi32ELb0ELb0EEEJSI_NS5_IJNSX_ISF_SC_EES1N_EEESJ_SK_SJ_SK_NS1I_6fusion15FusionCallbacksIS1M_NS1P_17LinearCombinationISJ_fSJ_fLNS_15FloatRoundStyleE2EEESI_S1O_JEEENS4_5SM1004TMEM4LOAD26SM100_TMEM_LOAD_16dp32b32xENS4_13SM90_TMA_LOADENS16_INS17_ILi2ELi4ELi3EEES1A_NSX_INS5_IJS1B_SF_EEENS5_IJSF_SC_EEEEEEENS4_39AutoVectorizingCopyWithAssumedAlignmentILi128EEENS4_14SM90_TMA_STOREES24_S26_S26_EEEvvEEEEvNT_6ParamsE) ;  /* 0xffffff5802447950 */ /* 0x000fea0003c3ffff */
        .weak           $__internal_1_$__cuda_sm10x_tcgen05_guardrail_trap_phase_invalid_during_alloc
        .type           $__internal_1_$__cuda_sm10x_tcgen05_guardrail_trap_phase_invalid_during_alloc,@function
        .size           $__internal_1_$__cuda_sm10x_tcgen05_guardrail_trap_phase_invalid_during_alloc,($__internal_2_$__cuda_sm10x_tcgen05_guardrail_trap_unallocated_columns_being_dealloced - $__internal_1_$__cuda_sm10x_tcgen05_guardrail_trap_phase_invalid_during_alloc)
$__internal_1_$__cuda_sm10x_tcgen05_guardrail_trap_phase_invalid_during_alloc:
[----:B------:R-:W-:Y:S05]  /*a6f0*/  BPT.TRAP 0x1 ;  /* 0x000000040000795c */ /* 0x000fea0000300000 */
[----:B------:R-:W-:-:S04]  /*a700*/  MOV R5, 0x0 ;  /* 0x0000000000057802 */ /* 0x000fc80000000f00 */
[----:B------:R-:W-:Y:S05]  /*a710*/  RET.REL.NODEC R4 `(_ZN7cutlass13device_kernelINS_4gemm6kernel13GemmUniversalIN4cute5tupleIJiiiiEEENS1_10collective13CollectiveMmaINS1_35MainloopSm100TmaUmmaWarpSpecializedILi5ELi2ELi4ENS5_IJNS4_1CILi4EEESB_NSA_ILi1EEEEEEEENS5_IJNSA_ILi64EEENSA_ILi256EEENSA_ILi128EEEEEENS_12float_e5m2_tENS5_IJlSC_lEEESJ_SK_NS4_8TiledMMAINS4_8MMA_AtomIJNS4_10MMA_TraitsINS4_19SM100_MMA_F8F6F4_SSEJSJ_SJ_fSF_SG_NS4_17integral_constantINS4_4UMMA5MajorELSR_0EEESS_NSP_INSQ_7ScaleInELST_0EEESU_EEEEEENS4_6LayoutINS5_IJSC_SC_SC_EEENS5_IJNSA_ILi0EEESZ_SZ_EEEEENS5_IJNS4_10UnderscoreES12_S12_EEEEENS4_23SM90_TMA_LOAD_MULTICASTENS4_14ComposedLayoutINS4_7SwizzleILi3ELi4ELi3EEENS4_18smem_ptr_flag_bitsILi8EEENSX_INS5_IJNSA_ILi8EEESH_EEENS5_IJSH_SC_EEEEEEEvNS4_8identityES15_S1F_vS1G_EENS_8epilogue10collective18CollectiveEpilogueINS1I_23Sm100TmaWarpSpecializedILi4ELi2ELi32ELb0ELb0EEEJSI_NS5_IJNSX_ISF_SC_EES1N_EEESJ_SK_SJ_SK_NS1I_6fusion15FusionCallbacksIS1M_NS1P_17LinearCombinationISJ_fSJ_fLNS_15FloatRoundStyleE2EEESI_S1O_JEEENS4_5SM1004TMEM4LOAD26SM100_TMEM_LOAD_16dp32b32xENS4_13SM90_TMA_LOADENS16_INS17_ILi2ELi4ELi3EEES1A_NSX_INS5_IJS1B_SF_EEENS5_IJSF_SC_EEEEEEENS4_39AutoVectorizingCopyWithAssumedAlignmentILi128EEENS4_14SM90_TMA_STOREES24_S26_S26_EEEvvEEEEvNT_6ParamsE) ;  /* 0xffffff5804387950 */ /* 0x000fea0003c3ffff */
        .weak           $__internal_2_$__cuda_sm10x_tcgen05_guardrail_trap_unallocated_columns_being_dealloced
        .type           $__internal_2_$__cuda_sm10x_tcgen05_guardrail_trap_unallocated_columns_being_dealloced,@function
        .size           $__internal_2_$__cuda_sm10x_tcgen05_guardrail_trap_unallocated_columns_being_dealloced,(.L_x_180 - $__internal_2_$__cuda_sm10x_tcgen05_guardrail_trap_unallocated_columns_being_dealloced)
$__internal_2_$__cuda_sm10x_tcgen05_guardrail_trap_unallocated_columns_being_dealloced:
[----:B------:R-:W-:Y:S05]  /*a720*/  BPT.TRAP 0x1 ;  /* 0x000000040000795c */ /* 0x000fea0000300000 */
[----:B------:R-:W-:-:S04]  /*a730*/  HFMA2 R3, -RZ, RZ, 0, 0 ;  /* 0x00000000ff037431 */ /* 0x000fc800000001ff */
[----:B------:R-:W-:Y:S05]  /*a740*/  RET.REL.NODEC R2 `(_ZN7cutlass13device_kernelINS_4gemm6kernel13GemmUniversalIN4cute5tupleIJiiiiEEENS1_10collective13CollectiveMmaINS1_35MainloopSm100TmaUmmaWarpSpecializedILi5ELi2ELi4ENS5_IJNS4_1CILi4EEESB_NSA_ILi1EEEEEEEENS5_IJNSA_ILi64EEENSA_ILi256EEENSA_ILi128EEEEEENS_12float_e5m2_tENS5_IJlSC_lEEESJ_SK_NS4_8TiledMMAINS4_8MMA_AtomIJNS4_10MMA_TraitsINS4_19SM100_MMA_F8F6F4_SSEJSJ_SJ_fSF_SG_NS4_17integral_constantINS4_4UMMA5MajorELSR_0EEESS_NSP_INSQ_7ScaleInELST_0EEESU_EEEEEENS4_6LayoutINS5_IJSC_SC_SC_EEENS5_IJNSA_ILi0EEESZ_SZ_EEEEENS5_IJNS4_10UnderscoreES12_S12_EEEEENS4_23SM90_TMA_LOAD_MULTICASTENS4_14ComposedLayoutINS4_7SwizzleILi3ELi4ELi3EEENS4_18smem_ptr_flag_bitsILi8EEENSX_INS5_IJNSA_ILi8EEESH_EEENS5_IJSH_SC_EEEEEEEvNS4_8identityES15_S1F_vS1G_EENS_8epilogue10collective18CollectiveEpilogueINS1I_23Sm100TmaWarpSpecializedILi4ELi2ELi32ELb0ELb0EEEJSI_NS5_IJNSX_ISF_SC_EES1N_EEESJ_SK_SJ_SK_NS1I_6fusion15FusionCallbacksIS1M_NS1P_17LinearCombinationISJ_fSJ_fLNS_15FloatRoundStyleE2EEESI_S1O_JEEENS4_5SM1004TMEM4LOAD26SM100_TMEM_LOAD_16dp32b32xENS4_13SM90_TMA_LOADENS16_INS17_ILi2ELi4ELi3EEES1A_NSX_INS5_IJS1B_SF_EEENS5_IJSF_SC_EEEEEEENS4_39AutoVectorizingCopyWithAssumedAlignmentILi128EEENS4_14SM90_TMA_STOREES24_S26_S26_EEEvvEEEEvNT_6ParamsE) ;  /* 0xffffff58022c7950 */ /* 0x000fea0003c3ffff */
.L_x_179:
[----:B------:R-:W-:-:S00]  /*a750*/  BRA `(.L_x_179) ;  /* 0xfffffffc00fc7947 */ /* 0x000fc0000383ffff */
[----:B------:R-:W-:-:S00]  /*a760*/  NOP ;  /* 0x0000000000007918 */ /* 0x000fc00000000000 */
        /* <DEDUP_REMOVED lines=9> */
.L_x_180:


//--------------------- .nv.global.init           --------------------------
	.section	.nv.global.init,"aw",@progbits
.nv.global.init:
	.type		$str$27,@object
	.size		$str$27,($str$28 - $str$27)
$str$27:
        /*0000*/ 	.byte	0x28, 0x61, 0x64, 0x64, 0x72, 0x65, 0x73, 0x73, 0x20, 0x26, 0x20, 0x6d, 0x61, 0x73, 0x6b, 0x29
        /*0010*/ 	.byte	0x20, 0x3d, 0x3d, 0x20, 0x30, 0x00
	.type		$str$28,@object
	.size		$str$28,($str$26 - $str$28)
$str$28:
        /*0016*/ 	.byte	0x2f, 0x74, 0x6d, 0x70, 0x2f, 0x63, 0x75, 0x74, 0x6c, 0x61, 0x73, 0x73, 0x5f, 0x73, 0x77, 0x65
        /*0026*/ 	.byte	0x65, 0x70, 0x5f, 0x73, 0x72, 0x63, 0x2f, 0x69, 0x6e, 0x63, 0x6c, 0x75, 0x64, 0x65, 0x2f, 0x63
        /*0036*/ 	.byte	0x75, 0x74, 0x65, 0x2f, 0x70, 0x6f, 0x69, 0x6e, 0x74, 0x65, 0x72, 0x5f, 0x66, 0x6c, 0x61, 0x67
        /*0046*/ 	.byte	0x67, 0x65, 0x64, 0x2e, 0x68, 0x70, 0x70, 0x00
	.type		$str$26,@object
	.size		$str$26,($str$25 - $str$26)
$str$26:
        /*004e*/ 	.byte	0x2f, 0x74, 0x6d, 0x70, 0x2f, 0x63, 0x75, 0x74, 0x6c, 0x61, 0x73, 0x73, 0x5f, 0x73, 0x77, 0x65
        /*005e*/ 	.byte	0x65, 0x70, 0x5f, 0x73, 0x72, 0x63, 0x2f, 0x69, 0x6e, 0x63, 0x6c, 0x75, 0x64, 0x65, 0x2f, 0x63
        /*006e*/ 	.byte	0x75, 0x74, 0x65, 0x2f, 0x61, 0x74, 0x6f, 0x6d, 0x2f, 0x63, 0x6f, 0x70, 0x79, 0x5f, 0x74, 0x72
        /*007e*/ 	.byte	0x61, 0x69, 0x74, 0x73, 0x5f, 0x73, 0x6d, 0x31, 0x30, 0x30, 0x2e, 0x68, 0x70, 0x70, 0x00
	.type		$str$25,@object
	.size		$str$25,(__unnamed_1 - $str$25)
$str$25:
        /*008d*/ 	.byte	0x28, 0x28, 0x75, 0x69, 0x6e, 0x74, 0x33, 0x32, 0x5f, 0x74, 0x28, 0x74, 0x68, 0x72, 0x65, 0x61
        /*009d*/ 	.byte	0x64, 0x49, 0x64, 0x78, 0x2e, 0x78, 0x29, 0x20, 0x2f, 0x20, 0x33, 0x32, 0x29, 0x20, 0x25, 0x20
        /*00ad*/ 	.byte	0x34, 0x29, 0x20, 0x3d, 0x3d, 0x20, 0x28, 0x28, 0x28, 0x74, 0x6d, 0x65, 0x6d, 0x5f, 0x61, 0x64
        /*00bd*/ 	.byte	0x64, 0x72, 0x20, 0x3e, 0x3e, 0x20, 0x31, 0x36, 0x29, 0x20, 0x2f, 0x20, 0x33, 0x32, 0x29, 0x20
        /*00cd*/ 	.byte	0x25, 0x20, 0x34, 0x29, 0x00
	.type		__unnamed_1,@object
	.size		__unnamed_1,(__unnamed_2 - __unnamed_1)
__unnamed_1:
        /*00d2*/ 	.byte	0x61, 0x75, 0x74, 0x6f, 0x20, 0x63, 0x75, 0x74, 0x65, 0x3a, 0x3a, 0x61, 0x73, 0x5f, 0x70, 0x6f
        /* <DEDUP_REMOVED lines=24> */
        /*0262*/ 	.byte	0x3c, 0x34, 0x30, 0x39, 0x36, 0x3e, 0x3e, 0x3e, 0x3e, 0x5d, 0x00
	.type		__unnamed_2,@object
	.size		__unnamed_2,(__unnamed_3 - __unnamed_2)
__unnamed_2:
        /* <DEDUP_REMOVED lines=26> */
	.type		__unnamed_3,@object
	.size		__unnamed_3,(.L_3 - __unnamed_3)
__unnamed_3:
        /* <DEDUP_REMOVED lines=40> */
        /*0688*/ 	.byte	0x74, 0x65, 0x3a, 0x3a, 0x43, 0x3c, 0x30, 0x3e, 0x3e, 0x3e, 0x3e, 0x5d, 0x00
.L_3:


//--------------------- .nv.shared._ZN7cutlass13device_kernelINS_4gemm6kernel13GemmUniversalIN4cute5tupleIJiiiiEEENS1_10collective13CollectiveMmaINS1_35MainloopSm100TmaUmmaWarpSpecializedILi5ELi2ELi4ENS5_IJNS4_1CILi4EEESB_NSA_ILi1EEEEEEEENS5_IJNSA_ILi64EEENSA_ILi256EEENSA_ILi128EEEEEENS_12float_e5m2_tENS5_IJlSC_lEEESJ_SK_NS4_8TiledMMAINS4_8MMA_AtomIJNS4_10MMA_TraitsINS4_19SM100_MMA_F8F6F4_SSEJSJ_SJ_fSF_SG_NS4_17integral_constantINS4_4UMMA5MajorELSR_0EEESS_NSP_INSQ_7ScaleInELST_0EEESU_EEEEEENS4_6LayoutINS5_IJSC_SC_SC_EEENS5_IJNSA_ILi0EEESZ_SZ_EEEEENS5_IJNS4_10UnderscoreES12_S12_EEEEENS4_23SM90_TMA_LOAD_MULTICASTENS4_14ComposedLayoutINS4_7SwizzleILi3ELi4ELi3EEENS4_18smem_ptr_flag_bitsILi8EEENSX_INS5_IJNSA_ILi8EEESH_EEENS5_IJSH_SC_EEEEEEEvNS4_8identityES15_S1F_vS1G_EENS_8epilogue10collective18CollectiveEpilogueINS1I_23Sm100TmaWarpSpecializedILi4ELi2ELi32ELb0ELb0EEEJSI_NS5_IJNSX_ISF_SC_EES1N_EEESJ_SK_SJ_SK_NS1I_6fusion15FusionCallbacksIS1M_NS1P_17LinearCombinationISJ_fSJ_fLNS_15FloatRoundStyleE2EEESI_S1O_JEEENS4_5SM1004TMEM4LOAD26SM100_TMEM_LOAD_16dp32b32xENS4_13SM90_TMA_LOADENS16_INS17_ILi2ELi4ELi3EEES1A_NSX_INS5_IJS1B_SF_EEENS5_IJSF_SC_EEEEEEENS4_39AutoVectorizingCopyWithAssumedAlignmentILi128EEENS4_14SM90_TMA_STOREES24_S26_S26_EEEvvEEEEvNT_6ParamsE --------------------------
	.section	.nv.shared._ZN7cutlass13device_kernelINS_4gemm6kernel13GemmUniversalIN4cute5tupleIJiiiiEEENS1_10collective13CollectiveMmaINS1_35MainloopSm100TmaUmmaWarpSpecializedILi5ELi2ELi4ENS5_IJNS4_1CILi4EEESB_NSA_ILi1EEEEEEEENS5_IJNSA_ILi64EEENSA_ILi256EEENSA_ILi128EEEEEENS_12float_e5m2_tENS5_IJlSC_lEEESJ_SK_NS4_8TiledMMAINS4_8MMA_AtomIJNS4_10MMA_TraitsINS4_19SM100_MMA_F8F6F4_SSEJSJ_SJ_fSF_SG_NS4_17integral_constantINS4_4UMMA5MajorELSR_0EEESS_NSP_INSQ_7ScaleInELST_0EEESU_EEEEEENS4_6LayoutINS5_IJSC_SC_SC_EEENS5_IJNSA_ILi0EEESZ_SZ_EEEEENS5_IJNS4_10UnderscoreES12_S12_EEEEENS4_23SM90_TMA_LOAD_MULTICASTENS4_14ComposedLayoutINS4_7SwizzleILi3ELi4ELi3EEENS4_18smem_ptr_flag_bitsILi8EEENSX_INS5_IJNSA_ILi8EEESH_EEENS5_IJSH_SC_EEEEEEEvNS4_8identityES15_S1F_vS1G_EENS_8epilogue10collective18CollectiveEpilogueINS1I_23Sm100TmaWarpSpecializedILi4ELi2ELi32ELb0ELb0EEEJSI_NS5_IJNSX_ISF_SC_EES1N_EEESJ_SK_SJ_SK_NS1I_6fusion15FusionCallbacksIS1M_NS1P_17LinearCombinationISJ_fSJ_fLNS_15FloatRoundStyleE2EEESI_S1O_JEEENS4_5SM1004TMEM4LOAD26SM100_TMEM_LOAD_16dp32b32xENS4_13SM90_TMA_LOADENS16_INS17_ILi2ELi4ELi3EEES1A_NSX_INS5_IJS1B_SF_EEENS5_IJSF_SC_EEEEEEENS4_39AutoVectorizingCopyWithAssumedAlignmentILi128EEENS4_14SM90_TMA_STOREES24_S26_S26_EEEvvEEEEvNT_6ParamsE,"aw",@nobits
	.sectionflags	@""
	.align	16
	.zero		1024


//--------------------- .nv.shared.reserved.0     --------------------------
	.section	.nv.shared.reserved.0,"aw",@nobits
	.weak		__nv_reservedSMEM_offset_0_alias
	.size		__nv_reservedSMEM_offset_0_alias, 0, 64
	.other		__nv_reservedSMEM_offset_0_alias,@"STO_CUDA_RESERVED_SHARED STV_DEFAULT"
__nv_reservedSMEM_offset_0_alias:
	.zero		0
.nv.shared.reserved.0:
	.zero		64
	.weak		__nv_reservedSMEM_tcgen05_partition
	.type		__nv_reservedSMEM_tcgen05_partition,@object
	.size		__nv_reservedSMEM_tcgen05_partition,(.L_0 - __nv_reservedSMEM_tcgen05_partition)
__nv_reservedSMEM_tcgen05_partition:
	.zero		32
.L_0:


//--------------------- .nv.global                --------------------------
	.section	.nv.global,"aw",@nobits
.nv.global:
	.type		_ZN40_INTERNAL_9dc3c68a_4_k_cu_2a1ce609_232924cute1_E,@object
	.size		_ZN40_INTERNAL_9dc3c68a_4_k_cu_2a1ce609_232924cute1_E,(_ZN40_INTERNAL_9dc3c68a_4_k_cu_2a1ce609_232924cuda3std3__45__cpo6cbeginE - _ZN40_INTERNAL_9dc3c68a_4_k_cu_2a1ce609_232924cute1_E)
_ZN40_INTERNAL_9dc3c68a_4_k_cu_2a1ce609_232924cute1_E:
	.zero		1
	.type		_ZN40_INTERNAL_9dc3c68a_4_k_cu_2a1ce609_232924cuda3std3__45__cpo6cbeginE,@object
	.size		_ZN40_INTERNAL_9dc3c68a_4_k_cu_2a1ce609_232924cuda3std3__45__cpo6cbeginE,(_ZN40_INTERNAL_9dc3c68a_4_k_cu_2a1ce609_232924cuda3std3__48in_placeE - _ZN40_INTERNAL_9dc3c68a_4_k_cu_2a1ce609_232924cuda3std3__45__cpo6cbeginE)
_ZN40_INTERNAL_9dc3c68a_4_k_cu_2a1ce609_232924cuda3std3__45__cpo6cbeginE:
	.zero		1
	.type		_ZN40_INTERNAL_9dc3c68a_4_k_cu_2a1ce609_232924cuda3std3__48in_placeE,@object
	.size		_ZN40_INTERNAL_9dc3c68a_4_k_cu_2a1ce609_232924cuda3std3__48in_placeE,(_ZN40_INTERNAL_9dc3c68a_4_k_cu_2a1ce609_232924cuda3std6ranges3__45__cpo9iter_moveE - _ZN40_INTERNAL_9dc3c68a_4_k_cu_2a1ce609_232924cuda3std3__48in_placeE)
_ZN40_INTERNAL_9dc3c68a_4_k_cu_2a1ce609_232924cuda3std3__48in_placeE:
	.zero		1
	.type		_ZN40_INTERNAL_9dc3c68a_4_k_cu_2a1ce609_232924cuda3std6ranges3__45__cpo9iter_moveE,@object
	.size		_ZN40_INTERNAL_9dc3c68a_4_k_cu_2a1ce609_232924cuda3std6ranges3__45__cpo9iter_moveE,(_ZN40_INTERNAL_9dc3c68a_4_k_cu_2a1ce609_232924cuda3std3__45__cpo5beginE - _ZN40_INTERNAL_9dc3c68a_4_k_cu_2a1ce609_232924cuda3std6ranges3__45__cpo9iter_moveE)
_ZN40_INTERNAL_9dc3c68a_4_k_cu_2a1ce609_232924cuda3std6ranges3__45__cpo9iter_moveE:
	.zero		1
	.type		_ZN40_INTERNAL_9dc3c68a_4_k_cu_2a1ce609_232924cuda3std3__45__cpo5beginE,@object
	.size		_ZN40_INTERNAL_9dc3c68a_4_k_cu_2a1ce609_232924cuda3std3__45__cpo5beginE,(_ZN40_INTERNAL_9dc3c68a_4_k_cu_2a1ce609_232924cuda3std3__442_GLOBAL__N__9dc3c68a_4_k_cu_2a1ce609_232926ignoreE - _ZN40_INTERNAL_9dc3c68a_4_k_cu_2a1ce609_232924cuda3std3__45__cpo5beginE)
_ZN40_INTERNAL_9dc3c68a_4_k_cu_2a1ce609_232924cuda3std3__45__cpo5beginE:
	.zero		1
	.type		_ZN40_INTERNAL_9dc3c68a_4_k_cu_2a1ce609_232924cuda3std3__442_GLOBAL__N__9dc3c68a_4_k_cu_2a1ce609_232926ignoreE,@object
	.size		_ZN40_INTERNAL_9dc3c68a_4_k_cu_2a1ce609_232924cuda3std3__442_GLOBAL__N__9dc3c68a_4_k_cu_2a1ce609_232926ignoreE,(_ZN40_INTERNAL_9dc3c68a_4_k_cu_2a1ce609_232924cute7productE - _ZN40_INTERNAL_9dc3c68a_4_k_cu_2a1ce609_232924cuda3std3__442_GLOBAL__N__9dc3c68a_4_k_cu_2a1ce609_232926ignoreE)
_ZN40_INTERNAL_9dc3c68a_4_k_cu_2a1ce609_232924cuda3std3__442_GLOBAL__N__9dc3c68a_4_k_cu_2a1ce609_232926ignoreE:
	.zero		1
	.type		_ZN40_INTERNAL_9dc3c68a_4_k_cu_2a1ce609_232924cute7productE,@object
	.size		_ZN40_INTERNAL_9dc3c68a_4_k_cu_2a1ce609_232924cute7productE,(_ZN40_INTERNAL_9dc3c68a_4_k_cu_2a1ce609_232924cuda3std3__45__cpo3endE - _ZN40_INTERNAL_9dc3c68a_4_k_cu_2a1ce609_232924cute7productE)
_ZN40_INTERNAL_9dc3c68a_4_k_cu_2a1ce609_232924cute7productE:
	.zero		1
	.type		_ZN40_INTERNAL_9dc3c68a_4_k_cu_2a1ce609_232924cuda3std3__45__cpo3endE,@object
	.size		_ZN40_INTERNAL_9dc3c68a_4_k_cu_2a1ce609_232924cuda3std3__45__cpo3endE,(_ZN40_INTERNAL_9dc3c68a_4_k_cu_2a1ce609_232924cuda3std3__419piecewise_constructE - _ZN40_INTERNAL_9dc3c68a_4_k_cu_2a1ce609_232924cuda3std3__45__cpo3endE)
_ZN40_INTERNAL_9dc3c68a_4_k_cu_2a1ce609_232924cuda3std3__45__cpo3endE:
	.zero		1
	.type		_ZN40_INTERNAL_9dc3c68a_4_k_cu_2a1ce609_232924cuda3std3__419piecewise_constructE,@object
	.size		_ZN40_INTERNAL_9dc3c68a_4_k_cu_2a1ce609_232924cuda3std3__419piecewise_constructE,(_ZN40_INTERNAL_9dc3c68a_4_k_cu_2a1ce609_232924cuda3std3__45__cpo4cendE - _ZN40_INTERNAL_9dc3c68a_4_k_cu_2a1ce609_232924cuda3std3__419piecewise_constructE)
_ZN40_INTERNAL_9dc3c68a_4_k_cu_2a1ce609_232924cuda3std3__419piecewise_constructE:
	.zero		1
	.type		_ZN40_INTERNAL_9dc3c68a_4_k_cu_2a1ce609_232924cuda3std3__45__cpo4cendE,@object
	.size		_ZN40_INTERNAL_9dc3c68a_4_k_cu_2a1ce609_232924cuda3std3__45__cpo4cendE,(_ZN40_INTERNAL_9dc3c68a_4_k_cu_2a1ce609_232924cuda3std6ranges3__45__cpo4swapE - _ZN40_INTERNAL_9dc3c68a_4_k_cu_2a1ce609_232924cuda3std3__45__cpo4cendE)
_ZN40_INTERNAL_9dc3c68a_4_k_cu_2a1ce609_232924cuda3std3__45__cpo4cendE:
	.zero		1
	.type		_ZN40_INTERNAL_9dc3c68a_4_k_cu_2a1ce609_232924cuda3std6ranges3__45__cpo4swapE,@object
	.size		_ZN40_INTERNAL_9dc3c68a_4_k_cu_2a1ce609_232924cuda3std6ranges3__45__cpo4swapE,(.L_11 - _ZN40_INTERNAL_9dc3c68a_4_k_cu_2a1ce609_232924cuda3std6ranges3__45__cpo4swapE)
_ZN40_INTERNAL_9dc3c68a_4_k_cu_2a1ce609_232924cuda3std6ranges3__45__cpo4swapE:
	.zero		1
.L_11:


//--------------------- .nv.constant0._ZN7cutlass13device_kernelINS_4gemm6kernel13GemmUniversalIN4cute5tupleIJiiiiEEENS1_10collective13CollectiveMmaINS1_35MainloopSm100TmaUmmaWarpSpecializedILi5ELi2ELi4ENS5_IJNS4_1CILi4EEESB_NSA_ILi1EEEEEEEENS5_IJNSA_ILi64EEENSA_ILi256EEENSA_ILi128EEEEEENS_12float_e5m2_tENS5_IJlSC_lEEESJ_SK_NS4_8TiledMMAINS4_8MMA_AtomIJNS4_10MMA_TraitsINS4_19SM100_MMA_F8F6F4_SSEJSJ_SJ_fSF_SG_NS4_17integral_constantINS4_4UMMA5MajorELSR_0EEESS_NSP_INSQ_7ScaleInELST_0EEESU_EEEEEENS4_6LayoutINS5_IJSC_SC_SC_EEENS5_IJNSA_ILi0EEESZ_SZ_EEEEENS5_IJNS4_10UnderscoreES12_S12_EEEEENS4_23SM90_TMA_LOAD_MULTICASTENS4_14ComposedLayoutINS4_7SwizzleILi3ELi4ELi3EEENS4_18smem_ptr_flag_bitsILi8EEENSX_INS5_IJNSA_ILi8EEESH_EEENS5_IJSH_SC_EEEEEEEvNS4_8identityES15_S1F_vS1G_EENS_8epilogue10collective18CollectiveEpilogueINS1I_23Sm100TmaWarpSpecializedILi4ELi2ELi32ELb0ELb0EEEJSI_NS5_IJNSX_ISF_SC_EES1N_EEESJ_SK_SJ_SK_NS1I_6fusion15FusionCallbacksIS1M_NS1P_17LinearCombinationISJ_fSJ_fLNS_15FloatRoundStyleE2EEESI_S1O_JEEENS4_5SM1004TMEM4LOAD26SM100_TMEM_LOAD_16dp32b32xENS4_13SM90_TMA_LOADENS16_INS17_ILi2ELi4ELi3EEES1A_NSX_INS5_IJS1B_SF_EEENS5_IJSF_SC_EEEEEEENS4_39AutoVectorizingCopyWithAssumedAlignmentILi128EEENS4_14SM90_TMA_STOREES24_S26_S26_EEEvvEEEEvNT_6ParamsE --------------------------
	.section	.nv.constant0._ZN7cutlass13device_kernelINS_4gemm6kernel13GemmUniversalIN4cute5tupleIJiiiiEEENS1_10collective13CollectiveMmaINS1_35MainloopSm100TmaUmmaWarpSpecializedILi5ELi2ELi4ENS5_IJNS4_1CILi4EEESB_NSA_ILi1EEEEEEEENS5_IJNSA_ILi64EEENSA_ILi256EEENSA_ILi128EEEEEENS_12float_e5m2_tENS5_IJlSC_lEEESJ_SK_NS4_8TiledMMAINS4_8MMA_AtomIJNS4_10MMA_TraitsINS4_19SM100_MMA_F8F6F4_SSEJSJ_SJ_fSF_SG_NS4_17integral_constantINS4_4UMMA5MajorELSR_0EEESS_NSP_INSQ_7ScaleInELST_0EEESU_EEEEEENS4_6LayoutINS5_IJSC_SC_SC_EEENS5_IJNSA_ILi0EEESZ_SZ_EEEEENS5_IJNS4_10UnderscoreES12_S12_EEEEENS4_23SM90_TMA_LOAD_MULTICASTENS4_14ComposedLayoutINS4_7SwizzleILi3ELi4ELi3EEENS4_18smem_ptr_flag_bitsILi8EEENSX_INS5_IJNSA_ILi8EEESH_EEENS5_IJSH_SC_EEEEEEEvNS4_8identityES15_S1F_vS1G_EENS_8epilogue10collective18CollectiveEpilogueINS1I_23Sm100TmaWarpSpecializedILi4ELi2ELi32ELb0ELb0EEEJSI_NS5_IJNSX_ISF_SC_EES1N_EEESJ_SK_SJ_SK_NS1I_6fusion15FusionCallbacksIS1M_NS1P_17LinearCombinationISJ_fSJ_fLNS_15FloatRoundStyleE2EEESI_S1O_JEEENS4_5SM1004TMEM4LOAD26SM100_TMEM_LOAD_16dp32b32xENS4_13SM90_TMA_LOADENS16_INS17_ILi2ELi4ELi3EEES1A_NSX_INS5_IJS1B_SF_EEENS5_IJSF_SC_EEEEEEENS4_39AutoVectorizingCopyWithAssumedAlignmentILi128EEENS4_14SM90_TMA_STOREES24_S26_S26_EEEvvEEEEvNT_6ParamsE,"a",@progbits
	.sectionflags	@""
	.align	4
.nv.constant0._ZN7cutlass13device_kernelINS_4gemm6kernel13GemmUniversalIN4cute5tupleIJiiiiEEENS1_10collective13CollectiveMmaINS1_35MainloopSm100TmaUmmaWarpSpecializedILi5ELi2ELi4ENS5_IJNS4_1CILi4EEESB_NSA_ILi1EEEEEEEENS5_IJNSA_ILi64EEENSA_ILi256EEENSA_ILi128EEEEEENS_12float_e5m2_tENS5_IJlSC_lEEESJ_SK_NS4_8TiledMMAINS4_8MMA_AtomIJNS4_10MMA_TraitsINS4_19SM100_MMA_F8F6F4_SSEJSJ_SJ_fSF_SG_NS4_17integral_constantINS4_4UMMA5MajorELSR_0EEESS_NSP_INSQ_7ScaleInELST_0EEESU_EEEEEENS4_6LayoutINS5_IJSC_SC_SC_EEENS5_IJNSA_ILi0EEESZ_SZ_EEEEENS5_IJNS4_10UnderscoreES12_S12_EEEEENS4_23SM90_TMA_LOAD_MULTICASTENS4_14ComposedLayoutINS4_7SwizzleILi3ELi4ELi3EEENS4_18smem_ptr_flag_bitsILi8EEENSX_INS5_IJNSA_ILi8EEESH_EEENS5_IJSH_SC_EEEEEEEvNS4_8identityES15_S1F_vS1G_EENS_8epilogue10collective18CollectiveEpilogueINS1I_23Sm100TmaWarpSpecializedILi4ELi2ELi32ELb0ELb0EEEJSI_NS5_IJNSX_ISF_SC_EES1N_EEESJ_SK_SJ_SK_NS1I_6fusion15FusionCallbacksIS1M_NS1P_17LinearCombinationISJ_fSJ_fLNS_15FloatRoundStyleE2EEESI_S1O_JEEENS4_5SM1004TMEM4LOAD26SM100_TMEM_LOAD_16dp32b32xENS4_13SM90_TMA_LOADENS16_INS17_ILi2ELi4ELi3EEES1A_NSX_INS5_IJS1B_SF_EEENS5_IJSF_SC_EEEEEEENS4_39AutoVectorizingCopyWithAssumedAlignmentILi128EEENS4_14SM90_TMA_STOREES24_S26_S26_EEEvvEEEEvNT_6ParamsE:
	.zero		2944


//--------------------- SYMBOLS --------------------------

	.type		.nv.reservedSmem.offset0,@object
	.size		.nv.reservedSmem.offset0,0x4
	.type		.nv.reservedSmem.cap,@object
	.size		.nv.reservedSmem.cap,0x4
	.type		__assertfail,@function
